	.headerflags	@"EF_CUDA_TEXMODE_UNIFIED EF_CUDA_64BIT_ADDRESS EF_CUDA_ACCELERATORS EF_CUDA_SM90 EF_CUDA_VIRTUAL_SM(EF_CUDA_SM90)"
	.elftype	@"ET_EXEC"


//--------------------- .nv.info                  --------------------------
	.section	.nv.info,"",@"SHT_CUDA_INFO"
	.align	4


	//----- nvinfo : EIATTR_REGCOUNT
	.align		4
        /*0000*/ 	.byte	0x04, 0x2f
        /*0002*/ 	.short	(.L_4 - .L_3)
	.align		4
.L_3:
        /*0004*/ 	.word	index@(triton_per_fused__softmax_add_3)
        /*0008*/ 	.word	0x00000064


	//----- nvinfo : EIATTR_MIN_STACK_SIZE
	.align		4
.L_4:
        /*000c*/ 	.byte	0x04, 0x12
        /*000e*/ 	.short	(.L_6 - .L_5)
	.align		4
.L_5:
        /*0010*/ 	.word	index@(triton_per_fused__softmax_add_3)
        /*0014*/ 	.word	0x00000000


	//----- nvinfo : EIATTR_FRAME_SIZE
	.align		4
.L_6:
        /*0018*/ 	.byte	0x04, 0x11
        /*001a*/ 	.short	(.L_8 - .L_7)
	.align		4
.L_7:
        /*001c*/ 	.word	index@(triton_per_fused__softmax_add_3)
        /*0020*/ 	.word	0x00000000


	//----- nvinfo : EIATTR_MIN_STACK_SIZE
	.align		4
.L_8:
        /*0024*/ 	.byte	0x04, 0x12
        /*0026*/ 	.short	(.L_10 - .L_9)
	.align		4
.L_9:
        /*0028*/ 	.word	index@(triton_per_fused__softmax_add_3)
        /*002c*/ 	.word	0x00000000
.L_10:


//--------------------- .nv.info.triton_per_fused__softmax_add_3 --------------------------
	.section	.nv.info.triton_per_fused__softmax_add_3,"",@"SHT_CUDA_INFO"
	.sectionflags	@""
	.align	4


	//----- nvinfo : EIATTR_CUDA_API_VERSION
	.align		4
        /*0000*/ 	.byte	0x04, 0x37
        /*0002*/ 	.short	(.L_12 - .L_11)
.L_11:
        /*0004*/ 	.word	0x0000007c


	//----- nvinfo : EIATTR_KPARAM_INFO
	.align		4
.L_12:
        /*0008*/ 	.byte	0x04, 0x17
        /*000a*/ 	.short	(.L_14 - .L_13)
.L_13:
        /*000c*/ 	.word	0x00000000
        /*0010*/ 	.short	0x0004
        /*0012*/ 	.short	0x001c
        /*0014*/ 	.byte	0x00, 0xf0, 0x11, 0x00


	//----- nvinfo : EIATTR_KPARAM_INFO
	.align		4
.L_14:
        /*0018*/ 	.byte	0x04, 0x17
        /*001a*/ 	.short	(.L_16 - .L_15)
.L_15:
        /*001c*/ 	.word	0x00000000
        /*0020*/ 	.short	0x0003
        /*0022*/ 	.short	0x0018
        /*0024*/ 	.byte	0x00, 0xf0, 0x11, 0x00


	//----- nvinfo : EIATTR_KPARAM_INFO
	.align		4
.L_16:
        /*0028*/ 	.byte	0x04, 0x17
        /*002a*/ 	.short	(.L_18 - .L_17)
.L_17:
        /*002c*/ 	.word	0x00000000
        /*0030*/ 	.short	0x0002
        /*0032*/ 	.short	0x0010
        /*0034*/ 	.byte	0x00, 0xf4, 0x21, 0x00


	//----- nvinfo : EIATTR_KPARAM_INFO
	.align		4
.L_18:
        /*0038*/ 	.byte	0x04, 0x17
        /*003a*/ 	.short	(.L_20 - .L_19)
.L_19:
        /*003c*/ 	.word	0x00000000
        /*0040*/ 	.short	0x0001
        /*0042*/ 	.short	0x0008
        /*0044*/ 	.byte	0x00, 0xf4, 0x21, 0x00


	//----- nvinfo : EIATTR_KPARAM_INFO
	.align		4
.L_20:
        /*0048*/ 	.byte	0x04, 0x17
        /*004a*/ 	.short	(.L_22 - .L_21)
.L_21:
        /*004c*/ 	.word	0x00000000
        /*0050*/ 	.short	0x0000
        /*0052*/ 	.short	0x0000
        /*0054*/ 	.byte	0x00, 0xf4, 0x21, 0x00


	//----- nvinfo : EIATTR_SPARSE_MMA_MASK
	.align		4
.L_22:
        /*0058*/ 	.byte	0x03, 0x50
        /*005a*/ 	.short	0x0000


	//----- nvinfo : EIATTR_MAXREG_COUNT
	.align		4
        /*005c*/ 	.byte	0x03, 0x1b
        /*005e*/ 	.short	0x00ff


	//----- nvinfo : EIATTR_EXTERNS
	.align		4
        /*0060*/ 	.byte	0x04, 0x0f
        /*0062*/ 	.short	(.L_24 - .L_23)


	//   ....[0]....
	.align		4
.L_23:
        /*0064*/ 	.word	index@(__assertfail)


	//----- nvinfo : EIATTR_COOP_GROUP_MASK_REGIDS
	.align		4
.L_24:
        /*0068*/ 	.byte	0x04, 0x29
        /*006a*/ 	.short	(.L_26 - .L_25)


	//   ....[0]....
.L_25:
        /*006c*/ 	.word	0xffffffff


	//   ....[1]....
        /*0070*/ 	.word	0xffffffff


	//----- nvinfo : EIATTR_COOP_GROUP_INSTR_OFFSETS
	.align		4
.L_26:
        /*0074*/ 	.byte	0x04, 0x28
        /*0076*/ 	.short	(.L_28 - .L_27)


	//   ....[0]....
.L_27:
        /*0078*/ 	.word	0x00002af0


	//   ....[1]....
        /*007c*/ 	.word	0x000032f0


	//----- nvinfo : EIATTR_SYSCALL_OFFSETS
	.align		4
.L_28:
        /*0080*/ 	.byte	0x04, 0x46
        /*0082*/ 	.short	(.L_30 - .L_29)


	//   ....[0]....
.L_29:
        /*0084*/ 	.word	0x00001630


	//----- nvinfo : EIATTR_EXIT_INSTR_OFFSETS
	.align		4
.L_30:
        /*0088*/ 	.byte	0x04, 0x1c
        /*008a*/ 	.short	(.L_32 - .L_31)


	//   ....[0]....
.L_31:
        /*008c*/ 	.word	0x000039a0


	//   ....[1]....
        /*0090*/ 	.word	0x000039d0


	//----- nvinfo : EIATTR_REQNTID
	.align		4
.L_32:
        /*0094*/ 	.byte	0x04, 0x10
        /*0096*/ 	.short	(.L_34 - .L_33)
.L_33:
        /*0098*/ 	.word	0x00000100
        /*009c*/ 	.word	0x00000001
        /*00a0*/ 	.word	0x00000001


	//----- nvinfo : EIATTR_CRS_STACK_SIZE
	.align		4
.L_34:
        /*00a4*/ 	.byte	0x04, 0x1e
        /*00a6*/ 	.short	(.L_36 - .L_35)
.L_35:
        /*00a8*/ 	.word	0x00000000


	//----- nvinfo : EIATTR_CBANK_PARAM_SIZE
	.align		4
.L_36:
        /*00ac*/ 	.byte	0x03, 0x19
        /*00ae*/ 	.short	0x0020


	//----- nvinfo : EIATTR_PARAM_CBANK
	.align		4
        /*00b0*/ 	.byte	0x04, 0x0a
        /*00b2*/ 	.short	(.L_38 - .L_37)
	.align		4
.L_37:
        /*00b4*/ 	.word	index@(.nv.constant0.triton_per_fused__softmax_add_3)
        /*00b8*/ 	.short	0x0210
        /*00ba*/ 	.short	0x0020


	//----- nvinfo : EIATTR_SW_WAR
	.align		4
.L_38:
        /*00bc*/ 	.byte	0x04, 0x36
        /*00be*/ 	.short	(.L_40 - .L_39)
.L_39:
        /*00c0*/ 	.word	0x00000008
.L_40:


//--------------------- .nv.callgraph             --------------------------
	.section	.nv.callgraph,"",@"SHT_CUDA_CALLGRAPH"
	.align	4
	.sectionentsize	8
	.align		4
        /*0000*/ 	.word	0x00000000
	.align		4
        /*0004*/ 	.word	0xffffffff
	.align		4
        /*0008*/ 	.word	index@(triton_per_fused__softmax_add_3)
	.align		4
        /*000c*/ 	.word	index@(__assertfail)
	.align		4
        /*0010*/ 	.word	0x00000000
	.align		4
        /*0014*/ 	.word	0xfffffffe
	.align		4
        /*0018*/ 	.word	0x00000000
	.align		4
        /*001c*/ 	.word	0xfffffffd
	.align		4
        /*0020*/ 	.word	0x00000000
	.align		4
        /*0024*/ 	.word	0xfffffffc


//--------------------- .nv.constant4             --------------------------
	.section	.nv.constant4,"a",@progbits
	.align	8
	.align		8
.nv.constant4:
        /*0000*/ 	.dword	__assertfail
	.align		8
        /*0008*/ 	.dword	assertFunc_0
	.align		8
        /*0010*/ 	.dword	assertFile_0
	.align		8
        /*0018*/ 	.dword	assertMessage_0


//--------------------- .text.triton_per_fused__softmax_add_3 --------------------------
	.section	.text.triton_per_fused__softmax_add_3,"ax",@progbits
	.sectionflags	@"SHF_BARRIERS=1"
	.align	128
        .global         triton_per_fused__softmax_add_3
        .type           triton_per_fused__softmax_add_3,@function
        .size           triton_per_fused__softmax_add_3,(.L_x_2 - triton_per_fused__softmax_add_3)
        .other          triton_per_fused__softmax_add_3,@"STO_CUDA_ENTRY STV_DEFAULT"
triton_per_fused__softmax_add_3:
.text.triton_per_fused__softmax_add_3:
[----:B------:R-:W0:Y:S02]  /*0000*/  LDC R1, c[0x0][0x28] ;  /* 0x00000a00ff017b82 */ /* 0x000e240000000800 */
[----:B------:R-:W1:Y:S01]  /*0010*/  S2R R9, SR_TID.X ;  /* 0x0000000000097919 */ /* 0x000e620000002100 */
[----:B------:R-:W2:Y:S01]  /*0020*/  LDC.64 R14, c[0x0][0x210] ;  /* 0x00008400ff0e7b82 */ /* 0x000ea20000000a00 */
[----:B------:R-:W-:Y:S02]  /*0030*/  CS2R R36, SRZ ;  /* 0x0000000000247805 */ /* 0x000fe4000001ff00 */
[----:B------:R-:W-:Y:S01]  /*0040*/  CS2R R38, SRZ ;  /* 0x0000000000267805 */ /* 0x000fe2000001ff00 */
[----:B------:R-:W3:Y:S01]  /*0050*/  S2R R26, SR_CTAID.X ;  /* 0x00000000001a7919 */ /* 0x000ee20000002500 */
[----:B------:R-:W-:Y:S01]  /*0060*/  ULDC.64 UR6, c[0x0][0x208] ;  /* 0x0000820000067ab9 */ /* 0x000fe20000000a00 */
[----:B------:R-:W-:Y:S02]  /*0070*/  CS2R R32, SRZ ;  /* 0x0000000000207805 */ /* 0x000fe4000001ff00 */
[----:B------:R-:W-:Y:S02]  /*0080*/  CS2R R34, SRZ ;  /* 0x0000000000227805 */ /* 0x000fe4000001ff00 */
[----:B------:R-:W-:-:S02]  /*0090*/  CS2R R4, SRZ ;  /* 0x0000000000047805 */ /* 0x000fc4000001ff00 */
[----:B------:R-:W-:Y:S02]  /*00a0*/  CS2R R6, SRZ ;  /* 0x0000000000067805 */ /* 0x000fe4000001ff00 */
[----:B------:R-:W-:Y:S02]  /*00b0*/  CS2R R40, SRZ ;  /* 0x0000000000287805 */ /* 0x000fe4000001ff00 */
[----:B------:R-:W-:Y:S01]  /*00c0*/  CS2R R42, SRZ ;  /* 0x00000000002a7805 */ /* 0x000fe2000001ff00 */
[----:B------:R-:W4:Y:S01]  /*00d0*/  S2UR UR5, SR_CgaCtaId ;  /* 0x00000000000579c3 */ /* 0x000f220000008800 */
[----:B------:R-:W-:Y:S01]  /*00e0*/  UMOV UR4, 0x400 ;  /* 0x0000040000047882 */ /* 0x000fe20000000000 */
[----:B------:R-:W-:Y:S02]  /*00f0*/  CS2R R48, SRZ ;  /* 0x0000000000307805 */ /* 0x000fe4000001ff00 */
[----:B------:R-:W-:Y:S01]  /*0100*/  CS2R R50, SRZ ;  /* 0x0000000000327805 */ /* 0x000fe2000001ff00 */
[----:B------:R-:W-:Y:S01]  /*0110*/  ULDC.64 UR8, c[0x0][0x218] ;  /* 0x0000860000087ab9 */ /* 0x000fe20000000a00 */
[----:B-1----:R-:W-:Y:S01]  /*0120*/  SHF.R.U32.HI R0, RZ, 0x3, R9 ;  /* 0x00000003ff007819 */ /* 0x002fe20000011609 */
[C---:B------:R-:W-:Y:S01]  /*0130*/  IMAD.SHL.U32 R24, R9.reuse, 0x4, RZ ;  /* 0x0000000409187824 */ /* 0x040fe200078e00ff */
[----:B------:R-:W-:-:S02]  /*0140*/  LOP3.LUT R25, R9, 0x80, RZ, 0xc0, !PT ;  /* 0x0000008009197812 */ /* 0x000fc400078ec0ff */
[----:B------:R-:W-:Y:S01]  /*0150*/  SGXT.U32 R0, R0, 0x4 ;  /* 0x000000040000781a */ /* 0x000fe20000000000 */
[----:B---3--:R-:W-:Y:S01]  /*0160*/  IMAD.SHL.U32 R26, R26, 0x80, RZ ;  /* 0x000000801a1a7824 */ /* 0x008fe200078e00ff */
[----:B------:R-:W-:Y:S02]  /*0170*/  SHF.R.U32.HI R3, RZ, 0x3, R25 ;  /* 0x00000003ff037819 */ /* 0x000fe40000011619 */
[----:B------:R-:W-:Y:S02]  /*0180*/  LOP3.LUT R2, R24, 0x1c, RZ, 0xc0, !PT ;  /* 0x0000001c18027812 */ /* 0x000fe400078ec0ff */
[----:B------:R-:W-:-:S04]  /*0190*/  LOP3.LUT R3, R0, R3, RZ, 0xfc, !PT ;  /* 0x0000000300037212 */ /* 0x000fc800078efcff */
[----:B------:R-:W-:Y:S02]  /*01a0*/  LOP3.LUT R53, R26, R3, RZ, 0xfc, !PT ;  /* 0x000000031a357212 */ /* 0x000fe400078efcff */
[----:B------:R-:W-:Y:S02]  /*01b0*/  LOP3.LUT R54, R26, 0x20, R3, 0xfe, !PT ;  /* 0x000000201a367812 */ /* 0x000fe400078efe03 */
[C---:B------:R-:W-:Y:S01]  /*01c0*/  ISETP.GE.AND P3, PT, R53.reuse, 0x200, PT ;  /* 0x000002003500780c */ /* 0x040fe20003f66270 */
[--C-:B------:R-:W-:Y:S01]  /*01d0*/  IMAD R17, R53, 0x20, R2.reuse ;  /* 0x0000002035117824 */ /* 0x100fe200078e0202 */
[C---:B------:R-:W-:Y:S01]  /*01e0*/  ISETP.GE.AND P2, PT, R54.reuse, 0x200, PT ;  /* 0x000002003600780c */ /* 0x040fe20003f46270 */
[----:B------:R-:W-:Y:S01]  /*01f0*/  IMAD R19, R54, 0x20, R2 ;  /* 0x0000002036137824 */ /* 0x000fe200078e0202 */
[----:B------:R-:W-:Y:S01]  /*0200*/  LOP3.LUT R55, R26, 0x40, R3, 0xfe, !PT ;  /* 0x000000401a377812 */ /* 0x000fe200078efe03 */
[----:B--2---:R-:W-:Y:S01]  /*0210*/  IMAD.WIDE R16, R17, 0x4, R14 ;  /* 0x0000000411107825 */ /* 0x004fe200078e020e */
[----:B------:R-:W-:-:S02]  /*0220*/  LOP3.LUT R0, R26, 0x60, R3, 0xfe, !PT ;  /* 0x000000601a007812 */ /* 0x000fc400078efe03 */
[----:B------:R-:W-:Y:S01]  /*0230*/  ISETP.GE.AND P1, PT, R55, 0x200, PT ;  /* 0x000002003700780c */ /* 0x000fe20003f26270 */
[----:B------:R-:W-:Y:S01]  /*0240*/  IMAD.WIDE R18, R19, 0x4, R14 ;  /* 0x0000000413127825 */ /* 0x000fe200078e020e */
[----:B------:R-:W-:-:S03]  /*0250*/  ISETP.GE.AND P0, PT, R0, 0x200, PT ;  /* 0x000002000000780c */ /* 0x000fc60003f06270 */
[--C-:B------:R-:W-:Y:S01]  /*0260*/  IMAD R23, R55, 0x20, R2.reuse ;  /* 0x0000002037177824 */ /* 0x100fe200078e0202 */
[----:B------:R-:W2:Y:S01]  /*0270*/  @!P3 LDG.E.128 R36, desc[UR6][R16.64] ;  /* 0x000000061024b981 */ /* 0x000ea2000c1e1d00 */
[----:B------:R-:W-:Y:S02]  /*0280*/  IMAD R11, R0, 0x20, R2 ;  /* 0x00000020000b7824 */ /* 0x000fe400078e0202 */
[--C-:B------:R-:W-:Y:S01]  /*0290*/  IMAD.WIDE R22, R23, 0x4, R14.reuse ;  /* 0x0000000417167825 */ /* 0x100fe200078e020e */
[----:B------:R-:W3:Y:S03]  /*02a0*/  @!P2 LDG.E.128 R32, desc[UR6][R18.64] ;  /* 0x000000061220a981 */ /* 0x000ee6000c1e1d00 */
[----:B------:R-:W-:Y:S01]  /*02b0*/  IMAD.WIDE R14, R11, 0x4, R14 ;  /* 0x000000040b0e7825 */ /* 0x000fe200078e020e */
[----:B------:R-:W5:Y:S04]  /*02c0*/  @!P1 LDG.E.128 R4, desc[UR6][R22.64] ;  /* 0x0000000616049981 */ /* 0x000f68000c1e1d00 */
[----:B------:R-:W5:Y:S01]  /*02d0*/  @!P0 LDG.E.128 R40, desc[UR6][R14.64] ;  /* 0x000000060e288981 */ /* 0x000f62000c1e1d00 */
[----:B------:R-:W-:Y:S01]  /*02e0*/  IMAD.SHL.U32 R2, R9, 0x200, RZ ;  /* 0x0000020009027824 */ /* 0x000fe200078e00ff */
[----:B----4-:R-:W-:Y:S01]  /*02f0*/  UPRMT UR4, UR5, 0x654, UR4 ;  /* 0x0000065405047896 */ /* 0x010fe20008000004 */
[----:B------:R-:W-:-:S03]  /*0300*/  SHF.R.S32.HI R20, RZ, 0x1f, R53 ;  /* 0x0000001fff147819 */ /* 0x000fc60000011435 */
[----:B------:R-:W-:Y:S02]  /*0310*/  LOP3.LUT R2, R2, 0xe00, RZ, 0xc0, !PT ;  /* 0x00000e0002027812 */ /* 0x000fe400078ec0ff */
[----:B------:R-:W-:Y:S02]  /*0320*/  LEA.HI R20, R20, R53, RZ, 0x5 ;  /* 0x0000003514147211 */ /* 0x000fe400078f28ff */
[----:B------:R-:W-:Y:S02]  /*0330*/  LOP3.LUT R3, R3, R2, RZ, 0xfc, !PT ;  /* 0x0000000203037212 */ /* 0x000fe400078efcff */
[C---:B------:R-:W-:Y:S02]  /*0340*/  LOP3.LUT R30, R2.reuse, 0x80, RZ, 0xfc, !PT ;  /* 0x00000080021e7812 */ /* 0x040fe400078efcff */
[C---:B------:R-:W-:Y:S02]  /*0350*/  LOP3.LUT R8, R2.reuse, 0x100, RZ, 0xfc, !PT ;  /* 0x0000010002087812 */ /* 0x040fe400078efcff */
[----:B------:R-:W-:-:S02]  /*0360*/  LOP3.LUT R10, R2, 0x180, RZ, 0xfc, !PT ;  /* 0x00000180020a7812 */ /* 0x000fc400078efcff */
[-C--:B------:R-:W-:Y:S02]  /*0370*/  LEA.HI R28, R2, R3.reuse, RZ, 0x19 ;  /* 0x00000003021c7211 */ /* 0x080fe400078fc8ff */
[-C--:B------:R-:W-:Y:S02]  /*0380*/  LEA.HI R30, R30, R3.reuse, RZ, 0x19 ;  /* 0x000000031e1e7211 */ /* 0x080fe400078fc8ff */
[-C--:B------:R-:W-:Y:S02]  /*0390*/  LEA.HI R29, R8, R3.reuse, RZ, 0x19 ;  /* 0x00000003081d7211 */ /* 0x080fe400078fc8ff */
[----:B------:R-:W-:Y:S02]  /*03a0*/  LEA.HI R27, R10, R3, RZ, 0x19 ;  /* 0x000000030a1b7211 */ /* 0x000fe400078fc8ff */
[----:B------:R-:W-:Y:S02]  /*03b0*/  LEA R8, R28, UR4, 0x2 ;  /* 0x000000041c087c11 */ /* 0x000fe4000f8e10ff */
[----:B------:R-:W-:-:S02]  /*03c0*/  LEA R10, R30, UR4, 0x2 ;  /* 0x000000041e0a7c11 */ /* 0x000fc4000f8e10ff */
[----:B------:R-:W-:Y:S02]  /*03d0*/  LEA R11, R29, UR4, 0x2 ;  /* 0x000000041d0b7c11 */ /* 0x000fe4000f8e10ff */
[----:B------:R-:W-:Y:S02]  /*03e0*/  LEA R12, R27, UR4, 0x2 ;  /* 0x000000041b0c7c11 */ /* 0x000fe4000f8e10ff */
[----:B------:R-:W-:-:S05]  /*03f0*/  LOP3.LUT R20, R20, 0x7ffffe0, RZ, 0xc0, !PT ;  /* 0x07ffffe014147812 */ /* 0x000fca00078ec0ff */
[----:B------:R-:W-:-:S04]  /*0400*/  IMAD.IADD R20, R53, 0x1, -R20 ;  /* 0x0000000135147824 */ /* 0x000fc800078e0a14 */
[----:B------:R-:W-:-:S05]  /*0410*/  IMAD.SHL.U32 R21, R20, 0x20, RZ ;  /* 0x0000002014157824 */ /* 0x000fca00078e00ff */
[----:B------:R-:W-:Y:S02]  /*0420*/  LOP3.LUT R31, R21, 0x1c, R24, 0xf8, !PT ;  /* 0x0000001c151f7812 */ /* 0x000fe400078ef818 */
[----:B------:R-:W-:Y:S02]  /*0430*/  SHF.R.S32.HI R20, RZ, 0x1f, R21 ;  /* 0x0000001fff147819 */ /* 0x000fe40000011415 */
[----:B------:R-:W-:Y:S02]  /*0440*/  CS2R R44, SRZ ;  /* 0x00000000002c7805 */ /* 0x000fe4000001ff00 */
[----:B------:R-:W-:Y:S02]  /*0450*/  CS2R R46, SRZ ;  /* 0x00000000002e7805 */ /* 0x000fe4000001ff00 */
[----:B------:R-:W-:Y:S02]  /*0460*/  CS2R R60, SRZ ;  /* 0x00000000003c7805 */ /* 0x000fe4000001ff00 */
[----:B------:R-:W-:-:S02]  /*0470*/  CS2R R62, SRZ ;  /* 0x00000000003e7805 */ /* 0x000fc4000001ff00 */
[----:B------:R-:W-:Y:S02]  /*0480*/  CS2R R56, SRZ ;  /* 0x0000000000387805 */ /* 0x000fe4000001ff00 */
[----:B------:R-:W-:Y:S02]  /*0490*/  CS2R R58, SRZ ;  /* 0x00000000003a7805 */ /* 0x000fe4000001ff00 */
[----:B--2---:R-:W-:Y:S02]  /*04a0*/  SEL R3, R36, RZ, !P3 ;  /* 0x000000ff24037207 */ /* 0x004fe40005800000 */
[----:B------:R-:W-:Y:S02]  /*04b0*/  SEL R37, R37, RZ, !P3 ;  /* 0x000000ff25257207 */ /* 0x000fe40005800000 */
[----:B------:R-:W-:Y:S01]  /*04c0*/  SEL R38, R38, RZ, !P3 ;  /* 0x000000ff26267207 */ /* 0x000fe20005800000 */
[----:B------:R1:W-:Y:S01]  /*04d0*/  STS [R8], R3 ;  /* 0x0000000308007388 */ /* 0x0003e20000000800 */
[----:B------:R-:W-:-:S02]  /*04e0*/  SEL R39, R39, RZ, !P3 ;  /* 0x000000ff27277207 */ /* 0x000fc40005800000 */
[----:B---3--:R-:W-:Y:S01]  /*04f0*/  SEL R13, R32, RZ, !P2 ;  /* 0x000000ff200d7207 */ /* 0x008fe20005000000 */
[----:B------:R2:W-:Y:S01]  /*0500*/  STS [R10+0x200], R37 ;  /* 0x000200250a007388 */ /* 0x0005e20000000800 */
[----:B------:R-:W-:Y:S02]  /*0510*/  SEL R33, R33, RZ, !P2 ;  /* 0x000000ff21217207 */ /* 0x000fe40005000000 */
[----:B------:R-:W-:Y:S01]  /*0520*/  SEL R34, R34, RZ, !P2 ;  /* 0x000000ff22227207 */ /* 0x000fe20005000000 */
[----:B------:R-:W-:Y:S01]  /*0530*/  STS [R11+0x400], R38 ;  /* 0x000400260b007388 */ /* 0x000fe20000000800 */
[----:B------:R-:W-:Y:S01]  /*0540*/  SEL R35, R35, RZ, !P2 ;  /* 0x000000ff23237207 */ /* 0x000fe20005000000 */
[----:B-1----:R-:W1:Y:S01]  /*0550*/  LDC.64 R2, c[0x0][0x218] ;  /* 0x00008600ff027b82 */ /* 0x002e620000000a00 */
[----:B-----5:R-:W-:Y:S01]  /*0560*/  SEL R5, R5, RZ, !P1 ;  /* 0x000000ff05057207 */ /* 0x020fe20004800000 */
[----:B------:R-:W-:Y:S01]  /*0570*/  STS [R12+0x600], R39 ;  /* 0x000600270c007388 */ /* 0x000fe20000000800 */
[----:B------:R-:W-:-:S02]  /*0580*/  SEL R6, R6, RZ, !P1 ;  /* 0x000000ff06067207 */ /* 0x000fc40004800000 */
[----:B--2---:R-:W-:Y:S01]  /*0590*/  SEL R37, R4, RZ, !P1 ;  /* 0x000000ff04257207 */ /* 0x004fe20004800000 */
[----:B------:R2:W-:Y:S01]  /*05a0*/  STS [R8+0x80], R13 ;  /* 0x0000800d08007388 */ /* 0x0005e20000000800 */
[----:B------:R-:W-:Y:S02]  /*05b0*/  SEL R7, R7, RZ, !P1 ;  /* 0x000000ff07077207 */ /* 0x000fe40004800000 */
[----:B------:R-:W-:Y:S01]  /*05c0*/  SEL R41, R41, RZ, !P0 ;  /* 0x000000ff29297207 */ /* 0x000fe20004000000 */
[----:B------:R-:W-:Y:S01]  /*05d0*/  STS [R10+0x280], R33 ;  /* 0x000280210a007388 */ /* 0x000fe20000000800 */
[----:B------:R-:W-:Y:S02]  /*05e0*/  SEL R42, R42, RZ, !P0 ;  /* 0x000000ff2a2a7207 */ /* 0x000fe40004000000 */
[----:B------:R-:W-:Y:S01]  /*05f0*/  SEL R43, R43, RZ, !P0 ;  /* 0x000000ff2b2b7207 */ /* 0x000fe20004000000 */
[----:B------:R-:W-:Y:S01]  /*0600*/  STS [R11+0x480], R34 ;  /* 0x000480220b007388 */ /* 0x000fe20000000800 */
[----:B--2---:R-:W-:-:S03]  /*0610*/  SEL R13, R40, RZ, !P0 ;  /* 0x000000ff280d7207 */ /* 0x004fc60004000000 */
[----:B------:R-:W-:Y:S04]  /*0620*/  STS [R12+0x680], R35 ;  /* 0x000680230c007388 */ /* 0x000fe80000000800 */
[----:B------:R-:W-:Y:S04]  /*0630*/  STS [R8+0x100], R37 ;  /* 0x0001002508007388 */ /* 0x000fe80000000800 */
[----:B------:R1:W-:Y:S04]  /*0640*/  STS [R10+0x300], R5 ;  /* 0x000300050a007388 */ /* 0x0003e80000000800 */
[----:B------:R-:W-:Y:S04]  /*0650*/  STS [R11+0x500], R6 ;  /* 0x000500060b007388 */ /* 0x000fe80000000800 */
[----:B------:R2:W-:Y:S01]  /*0660*/  STS [R12+0x700], R7 ;  /* 0x000700070c007388 */ /* 0x0005e20000000800 */
[----:B-1----:R-:W-:-:S03]  /*0670*/  IMAD.WIDE R4, R31, 0x8, R2 ;  /* 0x000000081f047825 */ /* 0x002fc600078e0202 */
[----:B------:R1:W-:Y:S04]  /*0680*/  STS [R8+0x180], R13 ;  /* 0x0001800d08007388 */ /* 0x0003e80000000800 */
[----:B------:R-:W-:Y:S04]  /*0690*/  STS [R10+0x380], R41 ;  /* 0x000380290a007388 */ /* 0x000fe80000000800 */
[----:B------:R3:W-:Y:S04]  /*06a0*/  STS [R11+0x580], R42 ;  /* 0x0005802a0b007388 */ /* 0x0007e80000000800 */
[----:B------:R4:W-:Y:S01]  /*06b0*/  STS [R12+0x780], R43 ;  /* 0x0007802b0c007388 */ /* 0x0009e20000000800 */
[----:B------:R-:W-:Y:S01]  /*06c0*/  BAR.SYNC.DEFER_BLOCKING 0x0 ;  /* 0x0000000000007b1d */ /* 0x000fe20000010000 */
[----:B--2---:R-:W-:-:S04]  /*06d0*/  SHF.R.S32.HI R7, RZ, 0x1f, R54 ;  /* 0x0000001fff077819 */ /* 0x004fc80000011436 */
[----:B-1----:R-:W-:-:S04]  /*06e0*/  LEA.HI R8, R7, R54, RZ, 0x5 ;  /* 0x0000003607087211 */ /* 0x002fc800078f28ff */
[----:B---3--:R-:W-:Y:S02]  /*06f0*/  LOP3.LUT R11, R8, 0x7ffffe0, RZ, 0xc0, !PT ;  /* 0x07ffffe0080b7812 */ /* 0x008fe400078ec0ff */
[----:B------:R-:W-:-:S03]  /*0700*/  LEA R6, P4, R31, UR8, 0x3 ;  /* 0x000000081f067c11 */ /* 0x000fc6000f8818ff */
[----:B------:R-:W-:Y:S01]  /*0710*/  IMAD.IADD R11, R54, 0x1, -R11 ;  /* 0x00000001360b7824 */ /* 0x000fe200078e0a0b */
[----:B------:R-:W-:Y:S01]  /*0720*/  LEA.HI.X R7, R31, UR9, R20, 0x3, P4 ;  /* 0x000000091f077c11 */ /* 0x000fe2000a0f1c14 */
[----:B------:R1:W2:Y:S02]  /*0730*/  @!P3 LDG.E.EL.128 R48, desc[UR6][R4.64] ;  /* 0x000000060430b981 */ /* 0x0002a4000c2e1d00 */
[----:B------:R-:W-:Y:S02]  /*0740*/  IMAD.SHL.U32 R11, R11, 0x20, RZ ;  /* 0x000000200b0b7824 */ /* 0x000fe400078e00ff */
[----:B------:R3:W5:Y:S03]  /*0750*/  @!P3 LDG.E.EL.128 R44, desc[UR6][R6.64+0x10] ;  /* 0x00001006062cb981 */ /* 0x000766000c2e1d00 */
[----:B------:R-:W-:Y:S02]  /*0760*/  LOP3.LUT R13, R11, 0x1c, R24, 0xf8, !PT ;  /* 0x0000001c0b0d7812 */ /* 0x000fe400078ef818 */
[----:B------:R-:W-:-:S03]  /*0770*/  SHF.R.S32.HI R8, RZ, 0x1f, R55 ;  /* 0x0000001fff087819 */ /* 0x000fc60000011437 */
[----:B-1----:R-:W-:Y:S01]  /*0780*/  IMAD.WIDE R4, R13, 0x8, R2 ;  /* 0x000000080d047825 */ /* 0x002fe200078e0202 */
[----:B------:R-:W-:-:S04]  /*0790*/  LEA.HI R8, R8, R55, RZ, 0x5 ;  /* 0x0000003708087211 */ /* 0x000fc800078f28ff */
[----:B------:R1:W5:Y:S01]  /*07a0*/  @!P2 LDG.E.EL.128 R60, desc[UR6][R4.64] ;  /* 0x00000006043ca981 */ /* 0x000362000c2e1d00 */
[----:B----4-:R-:W-:Y:S02]  /*07b0*/  SHF.R.S32.HI R12, RZ, 0x1f, R11 ;  /* 0x0000001fff0c7819 */ /* 0x010fe4000001140b */
[C---:B------:R-:W-:Y:S02]  /*07c0*/  LEA R10, P4, R13.reuse, UR8, 0x3 ;  /* 0x000000080d0a7c11 */ /* 0x040fe4000f8818ff */
[----:B------:R-:W-:Y:S02]  /*07d0*/  LOP3.LUT R8, R8, 0x7ffffe0, RZ, 0xc0, !PT ;  /* 0x07ffffe008087812 */ /* 0x000fe400078ec0ff */
[----:B------:R-:W-:-:S03]  /*07e0*/  LEA.HI.X R11, R13, UR9, R12, 0x3, P4 ;  /* 0x000000090d0b7c11 */ /* 0x000fc6000a0f1c0c */
[----:B------:R-:W-:Y:S02]  /*07f0*/  IMAD.IADD R8, R55, 0x1, -R8 ;  /* 0x0000000137087824 */ /* 0x000fe400078e0a08 */
[----:B------:R4:W5:Y:S01]  /*0800*/  @!P2 LDG.E.EL.128 R56, desc[UR6][R10.64+0x10] ;  /* 0x000010060a38a981 */ /* 0x000962000c2e1d00 */
[----:B------:R-:W-:Y:S01]  /*0810*/  CS2R R32, SRZ ;  /* 0x0000000000207805 */ /* 0x000fe2000001ff00 */
[----:B------:R-:W-:Y:S01]  /*0820*/  IMAD.SHL.U32 R13, R8, 0x20, RZ ;  /* 0x00000020080d7824 */ /* 0x000fe200078e00ff */
[----:B------:R-:W-:-:S04]  /*0830*/  CS2R R34, SRZ ;  /* 0x0000000000227805 */ /* 0x000fc8000001ff00 */
[----:B------:R-:W-:Y:S02]  /*0840*/  LOP3.LUT R21, R13, 0x1c, R24, 0xf8, !PT ;  /* 0x0000001c0d157812 */ /* 0x000fe400078ef818 */
[----:B---3--:R-:W-:-:S03]  /*0850*/  SHF.R.S32.HI R7, RZ, 0x1f, R0 ;  /* 0x0000001fff077819 */ /* 0x008fc60000011400 */
[----:B-1----:R-:W-:Y:S01]  /*0860*/  IMAD.WIDE R4, R21, 0x8, R2 ;  /* 0x0000000815047825 */ /* 0x002fe200078e0202 */
[----:B------:R-:W-:-:S04]  /*0870*/  LEA.HI R64, R7, R0, RZ, 0x5 ;  /* 0x0000000007407211 */ /* 0x000fc800078f28ff */
[----:B------:R1:W3:Y:S01]  /*0880*/  @!P1 LDG.E.EL.128 R32, desc[UR6][R4.64] ;  /* 0x0000000604209981 */ /* 0x0002e2000c2e1d00 */
[----:B----4-:R-:W-:Y:S02]  /*0890*/  LOP3.LUT R11, R64, 0x7ffffe0, RZ, 0xc0, !PT ;  /* 0x07ffffe0400b7812 */ /* 0x010fe400078ec0ff */
[----:B------:R-:W-:Y:S02]  /*08a0*/  CS2R R36, SRZ ;  /* 0x0000000000247805 */ /* 0x000fe4000001ff00 */
[----:B------:R-:W-:Y:S02]  /*08b0*/  SHF.R.S32.HI R8, RZ, 0x1f, R13 ;  /* 0x0000001fff087819 */ /* 0x000fe4000001140d */
[----:B------:R-:W-:Y:S02]  /*08c0*/  CS2R R38, SRZ ;  /* 0x0000000000267805 */ /* 0x000fe4000001ff00 */
[----:B------:R-:W-:Y:S01]  /*08d0*/  LEA R6, P4, R21, UR8, 0x3 ;  /* 0x0000000815067c11 */ /* 0x000fe2000f8818ff */
[----:B------:R-:W-:-:S03]  /*08e0*/  IMAD.IADD R11, R0, 0x1, -R11 ;  /* 0x00000001000b7824 */ /* 0x000fc600078e0a0b */
[----:B------:R-:W-:Y:S01]  /*08f0*/  LEA.HI.X R7, R21, UR9, R8, 0x3, P4 ;  /* 0x0000000915077c11 */ /* 0x000fe2000a0f1c08 */
[----:B------:R-:W-:-:S04]  /*0900*/  IMAD.SHL.U32 R11, R11, 0x20, RZ ;  /* 0x000000200b0b7824 */ /* 0x000fc800078e00ff */
[----:B------:R4:W3:Y:S01]  /*0910*/  @!P1 LDG.E.EL.128 R36, desc[UR6][R6.64+0x10] ;  /* 0x0000100606249981 */ /* 0x0008e2000c2e1d00 */
[----:B-1----:R-:W-:Y:S02]  /*0920*/  LOP3.LUT R5, R11, 0x1c, R24, 0xf8, !PT ;  /* 0x0000001c0b057812 */ /* 0x002fe400078ef818 */
[----:B------:R-:W-:Y:S02]  /*0930*/  CS2R R40, SRZ ;  /* 0x0000000000287805 */ /* 0x000fe4000001ff00 */
[----:B------:R-:W-:Y:S01]  /*0940*/  CS2R R42, SRZ ;  /* 0x00000000002a7805 */ /* 0x000fe2000001ff00 */
[C---:B------:R-:W-:Y:S01]  /*0950*/  IMAD.WIDE R2, R5.reuse, 0x8, R2 ;  /* 0x0000000805027825 */ /* 0x040fe200078e0202 */
[----:B------:R-:W-:Y:S02]  /*0960*/  SHF.R.S32.HI R0, RZ, 0x1f, R11 ;  /* 0x0000001fff007819 */ /* 0x000fe4000001140b */
[----:B------:R-:W-:Y:S02]  /*0970*/  LEA R10, P4, R5, UR8, 0x3 ;  /* 0x00000008050a7c11 */ /* 0x000fe4000f8818ff */
[----:B------:R1:W3:Y:S01]  /*0980*/  @!P0 LDG.E.EL.128 R40, desc[UR6][R2.64] ;  /* 0x0000000602288981 */ /* 0x0002e2000c2e1d00 */
[----:B----4-:R-:W-:-:S02]  /*0990*/  CS2R R6, SRZ ;  /* 0x0000000000067805 */ /* 0x010fc4000001ff00 */
[----:B------:R-:W-:Y:S02]  /*09a0*/  LEA.HI.X R11, R5, UR9, R0, 0x3, P4 ;  /* 0x00000009050b7c11 */ /* 0x000fe4000a0f1c00 */
[----:B------:R-:W-:-:S06]  /*09b0*/  CS2R R4, SRZ ;  /* 0x0000000000047805 */ /* 0x000fcc000001ff00 */
[----:B------:R4:W3:Y:S01]  /*09c0*/  @!P0 LDG.E.EL.128 R4, desc[UR6][R10.64+0x10] ;  /* 0x000010060a048981 */ /* 0x0008e2000c2e1d00 */
[----:B--2---:R-:W-:Y:S02]  /*09d0*/  SEL R13, R48, RZ, !P3 ;  /* 0x000000ff300d7207 */ /* 0x004fe40005800000 */
[----:B------:R-:W-:Y:S02]  /*09e0*/  SEL R31, R50, RZ, !P3 ;  /* 0x000000ff321f7207 */ /* 0x000fe40005800000 */
[----:B------:R-:W-:Y:S02]  /*09f0*/  SEL R21, R49, RZ, !P3 ;  /* 0x000000ff31157207 */ /* 0x000fe40005800000 */
[----:B------:R-:W-:Y:S02]  /*0a00*/  IADD3 R0, P6, R13, 0x157, RZ ;  /* 0x000001570d007810 */ /* 0x000fe40007fde0ff */
[----:B-1----:R-:W-:Y:S02]  /*0a10*/  SEL R2, R51, RZ, !P3 ;  /* 0x000000ff33027207 */ /* 0x002fe40005800000 */
[----:B------:R-:W-:Y:S01]  /*0a20*/  IADD3 R52, P5, R31, 0x157, RZ ;  /* 0x000001571f347810 */ /* 0x000fe20007fbe0ff */
[----:B------:R-:W-:Y:S01]  /*0a30*/  IMAD.X R50, RZ, RZ, R21, P6 ;  /* 0x000000ffff327224 */ /* 0x000fe200030e0615 */
[----:B------:R-:W-:-:S02]  /*0a40*/  ISETP.GE.AND P4, PT, R21, RZ, PT ;  /* 0x000000ff1500720c */ /* 0x000fc40003f86270 */
[----:B------:R-:W-:Y:S01]  /*0a50*/  ISETP.GE.AND P6, PT, R2, RZ, PT ;  /* 0x000000ff0200720c */ /* 0x000fe20003fc6270 */
[----:B------:R-:W-:Y:S01]  /*0a60*/  IMAD.X R49, RZ, RZ, R2, P5 ;  /* 0x000000ffff317224 */ /* 0x000fe200028e0602 */
[----:B-----5:R-:W-:Y:S02]  /*0a70*/  SEL R3, R44, RZ, !P3 ;  /* 0x000000ff2c037207 */ /* 0x020fe40005800000 */
[----:B------:R-:W-:Y:S02]  /*0a80*/  SEL R48, R46, RZ, !P3 ;  /* 0x000000ff2e307207 */ /* 0x000fe40005800000 */
[----:B------:R-:W-:Y:S02]  /*0a90*/  SEL R45, R45, RZ, !P3 ;  /* 0x000000ff2d2d7207 */ /* 0x000fe40005800000 */
[----:B------:R-:W-:Y:S01]  /*0aa0*/  SEL R51, R0, R13, !P4 ;  /* 0x0000000d00337207 */ /* 0x000fe20006000000 */
[----:B----4-:R-:W-:Y:S01]  /*0ab0*/  VIADD R11, R48, 0x157 ;  /* 0x00000157300b7836 */ /* 0x010fe20000000000 */
[----:B------:R-:W-:-:S02]  /*0ac0*/  SEL R52, R52, R31, !P6 ;  /* 0x0000001f34347207 */ /* 0x000fc40007000000 */
[----:B------:R-:W-:Y:S02]  /*0ad0*/  SEL R49, R49, R2, !P6 ;  /* 0x0000000231317207 */ /* 0x000fe40007000000 */
[----:B------:R-:W-:Y:S02]  /*0ae0*/  IADD3 R0, P6, R3, 0x157, RZ ;  /* 0x0000015703007810 */ /* 0x000fe40007fde0ff */
[----:B------:R-:W-:Y:S02]  /*0af0*/  SEL R2, R47, RZ, !P3 ;  /* 0x000000ff2f027207 */ /* 0x000fe40005800000 */
[----:B------:R-:W-:Y:S01]  /*0b00*/  IADD3 RZ, P5, R48, 0x157, RZ ;  /* 0x0000015730ff7810 */ /* 0x000fe20007fbe0ff */
[----:B------:R-:W-:Y:S01]  /*0b10*/  IMAD.X R46, RZ, RZ, R45, P6 ;  /* 0x000000ffff2e7224 */ /* 0x000fe200030e062d */
[----:B------:R-:W-:Y:S02]  /*0b20*/  SEL R50, R50, R21, !P4 ;  /* 0x0000001532327207 */ /* 0x000fe40006000000 */
[----:B------:R-:W-:Y:S01]  /*0b30*/  ISETP.GE.AND P4, PT, R45, RZ, PT ;  /* 0x000000ff2d00720c */ /* 0x000fe20003f86270 */
[----:B------:R-:W-:Y:S01]  /*0b40*/  IMAD.X R31, RZ, RZ, R2, P5 ;  /* 0x000000ffff1f7224 */ /* 0x000fe200028e0602 */
[----:B------:R-:W-:-:S02]  /*0b50*/  ISETP.GE.AND P6, PT, R2, RZ, PT ;  /* 0x000000ff0200720c */ /* 0x000fc40003fc6270 */
[----:B------:R-:W-:Y:S02]  /*0b60*/  SEL R47, R0, R3, !P4 ;  /* 0x00000003002f7207 */ /* 0x000fe40006000000 */
[----:B------:R-:W-:Y:S02]  /*0b70*/  SEL R3, R60, RZ, !P2 ;  /* 0x000000ff3c037207 */ /* 0x000fe40005000000 */
[----:B------:R-:W-:Y:S02]  /*0b80*/  SEL R48, R11, R48, !P6 ;  /* 0x000000300b307207 */ /* 0x000fe40007000000 */
[----:B------:R-:W-:Y:S02]  /*0b90*/  SEL R31, R31, R2, !P6 ;  /* 0x000000021f1f7207 */ /* 0x000fe40007000000 */
[----:B------:R-:W-:Y:S02]  /*0ba0*/  SEL R60, R61, RZ, !P2 ;  /* 0x000000ff3d3c7207 */ /* 0x000fe40005000000 */
[----:B------:R-:W-:-:S02]  /*0bb0*/  SEL R0, R62, RZ, !P2 ;  /* 0x000000ff3e007207 */ /* 0x000fc40005000000 */
[----:B------:R-:W-:Y:S02]  /*0bc0*/  IADD3 R84, P6, R3, 0x157, RZ ;  /* 0x0000015703547810 */ /* 0x000fe40007fde0ff */
[----:B------:R-:W-:Y:S02]  /*0bd0*/  SEL R63, R63, RZ, !P2 ;  /* 0x000000ff3f3f7207 */ /* 0x000fe40005000000 */
[----:B------:R-:W-:Y:S01]  /*0be0*/  IADD3 R85, P5, R0, 0x157, RZ ;  /* 0x0000015700557810 */ /* 0x000fe20007fbe0ff */
[----:B------:R-:W-:Y:S01]  /*0bf0*/  IMAD.X R83, RZ, RZ, R60, P6 ;  /* 0x000000ffff537224 */ /* 0x000fe200030e063c */
[----:B------:R-:W-:Y:S02]  /*0c00*/  ISETP.GE.AND P6, PT, R63, RZ, PT ;  /* 0x000000ff3f00720c */ /* 0x000fe40003fc6270 */
[----:B------:R-:W-:Y:S01]  /*0c10*/  SEL R57, R57, RZ, !P2 ;  /* 0x000000ff39397207 */ /* 0x000fe20005000000 */
[----:B------:R-:W-:Y:S01]  /*0c20*/  IMAD.X R82, RZ, RZ, R63, P5 ;  /* 0x000000ffff527224 */ /* 0x000fe200028e063f */
[----:B------:R-:W-:-:S02]  /*0c30*/  SEL R85, R85, R0, !P6 ;  /* 0x0000000055557207 */ /* 0x000fc40007000000 */
[----:B------:R-:W-:Y:S02]  /*0c40*/  SEL R0, R56, RZ, !P2 ;  /* 0x000000ff38007207 */ /* 0x000fe40005000000 */
[----:B------:R-:W-:Y:S02]  /*0c50*/  SEL R82, R82, R63, !P6 ;  /* 0x0000003f52527207 */ /* 0x000fe40007000000 */
[----:B------:R-:W-:Y:S02]  /*0c60*/  SEL R81, R58, RZ, !P2 ;  /* 0x000000ff3a517207 */ /* 0x000fe40005000000 */
[----:B------:R-:W-:Y:S02]  /*0c70*/  IADD3 R93, P6, R0, 0x157, RZ ;  /* 0x00000157005d7810 */ /* 0x000fe40007fde0ff */
[----:B------:R-:W-:Y:S01]  /*0c80*/  SEL R59, R59, RZ, !P2 ;  /* 0x000000ff3b3b7207 */ /* 0x000fe20005000000 */
[----:B------:R-:W-:Y:S01]  /*0c90*/  VIADD R2, R81, 0x157 ;  /* 0x0000015751027836 */ /* 0x000fe20000000000 */
[----:B------:R-:W-:Y:S01]  /*0ca0*/  SEL R46, R46, R45, !P4 ;  /* 0x0000002d2e2e7207 */ /* 0x000fe20006000000 */
[----:B------:R-:W-:Y:S01]  /*0cb0*/  IMAD.X R90, RZ, RZ, R57, P6 ;  /* 0x000000ffff5a7224 */ /* 0x000fe200030e0639 */
[----:B------:R-:W-:-:S02]  /*0cc0*/  ISETP.GE.AND P4, PT, R60, RZ, PT ;  /* 0x000000ff3c00720c */ /* 0x000fc40003f86270 */
[----:B------:R-:W-:Y:S02]  /*0cd0*/  IADD3 RZ, P5, R81, 0x157, RZ ;  /* 0x0000015751ff7810 */ /* 0x000fe40007fbe0ff */
[----:B------:R-:W-:Y:S02]  /*0ce0*/  ISETP.GE.AND P6, PT, R59, RZ, PT ;  /* 0x000000ff3b00720c */ /* 0x000fe40003fc6270 */
[----:B------:R-:W-:Y:S01]  /*0cf0*/  SEL R84, R84, R3, !P4 ;  /* 0x0000000354547207 */ /* 0x000fe20006000000 */
[----:B------:R-:W-:Y:S01]  /*0d00*/  IMAD.X R78, RZ, RZ, R59, P5 ;  /* 0x000000ffff4e7224 */ /* 0x000fe200028e063b */
[----:B------:R-:W-:Y:S02]  /*0d10*/  SEL R83, R83, R60, !P4 ;  /* 0x0000003c53537207 */ /* 0x000fe40006000000 */
[----:B------:R-:W-:Y:S02]  /*0d20*/  ISETP.GE.AND P4, PT, R57, RZ, PT ;  /* 0x000000ff3900720c */ /* 0x000fe40003f86270 */
[----:B------:R-:W-:-:S02]  /*0d30*/  SEL R81, R2, R81, !P6 ;  /* 0x0000005102517207 */ /* 0x000fc40007000000 */
[----:B---3--:R-:W-:Y:S02]  /*0d40*/  SEL R3, R32, RZ, !P1 ;  /* 0x000000ff20037207 */ /* 0x008fe40004800000 */
[----:B------:R-:W-:Y:S02]  /*0d50*/  SEL R2, R34, RZ, !P1 ;  /* 0x000000ff22027207 */ /* 0x000fe40004800000 */
[----:B------:R-:W-:Y:S02]  /*0d60*/  SEL R93, R93, R0, !P4 ;  /* 0x000000005d5d7207 */ /* 0x000fe40006000000 */
[----:B------:R-:W-:Y:S02]  /*0d70*/  SEL R78, R78, R59, !P6 ;  /* 0x0000003b4e4e7207 */ /* 0x000fe40007000000 */
[----:B------:R-:W-:Y:S02]  /*0d80*/  SEL R0, R33, RZ, !P1 ;  /* 0x000000ff21007207 */ /* 0x000fe40004800000 */
[----:B------:R-:W-:-:S02]  /*0d90*/  IADD3 R32, P6, R3, 0x157, RZ ;  /* 0x0000015703207810 */ /* 0x000fc40007fde0ff */
[----:B------:R-:W-:Y:S02]  /*0da0*/  SEL R35, R35, RZ, !P1 ;  /* 0x000000ff23237207 */ /* 0x000fe40004800000 */
[----:B------:R-:W-:Y:S01]  /*0db0*/  IADD3 R33, P5, R2, 0x157, RZ ;  /* 0x0000015702217810 */ /* 0x000fe20007fbe0ff */
[----:B------:R-:W-:Y:S01]  /*0dc0*/  IMAD.X R45, RZ, RZ, R0, P6 ;  /* 0x000000ffff2d7224 */ /* 0x000fe200030e0600 */
[----:B------:R-:W-:Y:S02]  /*0dd0*/  SEL R90, R90, R57, !P4 ;  /* 0x000000395a5a7207 */ /* 0x000fe40006000000 */
[----:B------:R-:W-:Y:S01]  /*0de0*/  ISETP.GE.AND P4, PT, R0, RZ, PT ;  /* 0x000000ff0000720c */ /* 0x000fe20003f86270 */
[----:B------:R-:W-:Y:S01]  /*0df0*/  IMAD.X R34, RZ, RZ, R35, P5 ;  /* 0x000000ffff227224 */ /* 0x000fe200028e0623 */
[----:B------:R-:W-:Y:S02]  /*0e00*/  ISETP.GE.AND P6, PT, R35, RZ, PT ;  /* 0x000000ff2300720c */ /* 0x000fe40003fc6270 */
[----:B------:R-:W-:-:S02]  /*0e10*/  SEL R32, R32, R3, !P4 ;  /* 0x0000000320207207 */ /* 0x000fc40006000000 */
[----:B------:R-:W-:Y:S02]  /*0e20*/  SEL R34, R34, R35, !P6 ;  /* 0x0000002322227207 */ /* 0x000fe40007000000 */
[----:B------:R-:W-:Y:S02]  /*0e30*/  SEL R3, R37, RZ, !P1 ;  /* 0x000000ff25037207 */ /* 0x000fe40004800000 */
[----:B------:R-:W-:Y:S02]  /*0e40*/  SEL R35, R36, RZ, !P1 ;  /* 0x000000ff24237207 */ /* 0x000fe40004800000 */
[----:B------:R-:W-:Y:S02]  /*0e50*/  SEL R37, R38, RZ, !P1 ;  /* 0x000000ff26257207 */ /* 0x000fe40004800000 */
[----:B------:R-:W-:Y:S02]  /*0e60*/  SEL R33, R33, R2, !P6 ;  /* 0x0000000221217207 */ /* 0x000fe40007000000 */
[----:B------:R-:W-:Y:S01]  /*0e70*/  SEL R45, R45, R0, !P4 ;  /* 0x000000002d2d7207 */ /* 0x000fe20006000000 */
[----:B------:R-:W-:Y:S01]  /*0e80*/  VIADD R0, R35, 0x157 ;  /* 0x0000015723007836 */ /* 0x000fe20000000000 */
[----:B------:R-:W-:Y:S01]  /*0e90*/  SEL R39, R39, RZ, !P1 ;  /* 0x000000ff27277207 */ /* 0x000fe20004800000 */
[----:B------:R-:W-:Y:S01]  /*0ea0*/  VIADD R2, R37, 0x157 ;  /* 0x0000015725027836 */ /* 0x000fe20000000000 */
[----:B------:R-:W-:-:S02]  /*0eb0*/  IADD3 RZ, P6, R35, 0x157, RZ ;  /* 0x0000015723ff7810 */ /* 0x000fc40007fde0ff */
[----:B------:R-:W-:Y:S02]  /*0ec0*/  IADD3 RZ, P5, R37, 0x157, RZ ;  /* 0x0000015725ff7810 */ /* 0x000fe40007fbe0ff */
[----:B------:R-:W-:Y:S01]  /*0ed0*/  ISETP.GE.AND P4, PT, R3, RZ, PT ;  /* 0x000000ff0300720c */ /* 0x000fe20003f86270 */
[----:B------:R-:W-:Y:S01]  /*0ee0*/  IMAD.X R38, RZ, RZ, R3, P6 ;  /* 0x000000ffff267224 */ /* 0x000fe200030e0603 */
[----:B------:R-:W-:Y:S01]  /*0ef0*/  ISETP.GE.AND P6, PT, R39, RZ, PT ;  /* 0x000000ff2700720c */ /* 0x000fe20003fc6270 */
[----:B------:R-:W-:Y:S01]  /*0f00*/  IMAD.X R36, RZ, RZ, R39, P5 ;  /* 0x000000ffff247224 */ /* 0x000fe200028e0627 */
[----:B------:R-:W-:Y:S02]  /*0f10*/  SEL R35, R0, R35, !P4 ;  /* 0x0000002300237207 */ /* 0x000fe40006000000 */
[----:B------:R-:W-:Y:S02]  /*0f20*/  SEL R0, R40, RZ, !P0 ;  /* 0x000000ff28007207 */ /* 0x000fe40004000000 */
[----:B------:R-:W-:-:S02]  /*0f30*/  SEL R37, R2, R37, !P6 ;  /* 0x0000002502257207 */ /* 0x000fc40007000000 */
[----:B------:R-:W-:Y:S02]  /*0f40*/  SEL R36, R36, R39, !P6 ;  /* 0x0000002724247207 */ /* 0x000fe40007000000 */
[----:B------:R-:W-:Y:S02]  /*0f50*/  SEL R41, R41, RZ, !P0 ;  /* 0x000000ff29297207 */ /* 0x000fe40004000000 */
[----:B------:R-:W-:Y:S02]  /*0f60*/  IADD3 R39, P6, R0, 0x157, RZ ;  /* 0x0000015700277810 */ /* 0x000fe40007fde0ff */
[----:B------:R-:W-:Y:S02]  /*0f70*/  SEL R2, R43, RZ, !P0 ;  /* 0x000000ff2b027207 */ /* 0x000fe40004000000 */
[----:B------:R-:W-:Y:S01]  /*0f80*/  SEL R43, R42, RZ, !P0 ;  /* 0x000000ff2a2b7207 */ /* 0x000fe20004000000 */
[----:B------:R-:W-:Y:S01]  /*0f90*/  IMAD.X R92, RZ, RZ, R41, P6 ;  /* 0x000000ffff5c7224 */ /* 0x000fe200030e0629 */
[----:B------:R-:W-:-:S02]  /*0fa0*/  ISETP.GE.AND P5, PT, R41, RZ, PT ;  /* 0x000000ff2900720c */ /* 0x000fc40003fa6270 */
[----:B------:R-:W-:Y:S02]  /*0fb0*/  IADD3 R80, P6, R43, 0x157, RZ ;  /* 0x000001572b507810 */ /* 0x000fe40007fde0ff */
[----:B------:R-:W-:Y:S02]  /*0fc0*/  SEL R86, R4, RZ, !P0 ;  /* 0x000000ff04567207 */ /* 0x000fe40004000000 */
[----:B------:R-:W-:Y:S01]  /*0fd0*/  SEL R39, R39, R0, !P5 ;  /* 0x0000000027277207 */ /* 0x000fe20006800000 */
[----:B------:R-:W-:Y:S01]  /*0fe0*/  IMAD.X R87, RZ, RZ, R2, P6 ;  /* 0x000000ffff577224 */ /* 0x000fe200030e0602 */
[----:B------:R-:W-:Y:S02]  /*0ff0*/  SEL R92, R92, R41, !P5 ;  /* 0x000000295c5c7207 */ /* 0x000fe40006800000 */
[----:B------:R-:W-:Y:S01]  /*1000*/  SEL R38, R38, R3, !P4 ;  /* 0x0000000326267207 */ /* 0x000fe20006000000 */
[----:B------:R-:W-:Y:S01]  /*1010*/  VIADD R3, R86, 0x157 ;  /* 0x0000015756037836 */ /* 0x000fe20000000000 */
[----:B------:R-:W-:-:S02]  /*1020*/  SEL R4, R5, RZ, !P0 ;  /* 0x000000ff05047207 */ /* 0x000fc40004000000 */
[----:B------:R-:W-:Y:S02]  /*1030*/  IADD3 RZ, P5, R86, 0x157, RZ ;  /* 0x0000015756ff7810 */ /* 0x000fe40007fbe0ff */
[----:B------:R-:W-:Y:S02]  /*1040*/  ISETP.GE.AND P4, PT, R2, RZ, PT ;  /* 0x000000ff0200720c */ /* 0x000fe40003f86270 */
[----:B------:R-:W-:Y:S01]  /*1050*/  SEL R88, R6, RZ, !P0 ;  /* 0x000000ff06587207 */ /* 0x000fe20004000000 */
[----:B------:R-:W-:Y:S01]  /*1060*/  IMAD.X R89, RZ, RZ, R4, P5 ;  /* 0x000000ffff597224 */ /* 0x000fe200028e0604 */
[----:B------:R-:W-:Y:S02]  /*1070*/  SEL R80, R80, R43, !P4 ;  /* 0x0000002b50507207 */ /* 0x000fe40006000000 */
[----:B------:R-:W-:Y:S02]  /*1080*/  SEL R87, R87, R2, !P4 ;  /* 0x0000000257577207 */ /* 0x000fe40006000000 */
[----:B------:R-:W-:-:S02]  /*1090*/  ISETP.GE.AND P4, PT, R4, RZ, PT ;  /* 0x000000ff0400720c */ /* 0x000fc40003f86270 */
[----:B------:R-:W-:Y:S02]  /*10a0*/  SEL R6, R7, RZ, !P0 ;  /* 0x000000ff07067207 */ /* 0x000fe40004000000 */
[----:B------:R-:W-:Y:S01]  /*10b0*/  SEL R86, R3, R86, !P4 ;  /* 0x0000005603567207 */ /* 0x000fe20006000000 */
[----:B------:R-:W-:Y:S01]  /*10c0*/  VIADD R3, R88, 0x157 ;  /* 0x0000015758037836 */ /* 0x000fe20000000000 */
[----:B------:R-:W-:Y:S02]  /*10d0*/  SEL R89, R89, R4, !P4 ;  /* 0x0000000459597207 */ /* 0x000fe40006000000 */
[----:B------:R-:W-:Y:S02]  /*10e0*/  IADD3 RZ, P4, R88, 0x157, RZ ;  /* 0x0000015758ff7810 */ /* 0x000fe40007f9e0ff */
[----:B------:R-:W-:Y:S02]  /*10f0*/  ISETP.GT.U32.AND P5, PT, R51, R52, PT ;  /* 0x000000343300720c */ /* 0x000fe40003fa4070 */
[----:B------:R-:W-:Y:S01]  /*1100*/  ISETP.GE.AND P6, PT, R6, RZ, PT ;  /* 0x000000ff0600720c */ /* 0x000fe20003fc6270 */
[----:B------:R-:W-:Y:S01]  /*1110*/  IMAD.X R91, RZ, RZ, R6, P4 ;  /* 0x000000ffff5b7224 */ /* 0x000fe200020e0606 */
[----:B------:R-:W-:-:S02]  /*1120*/  ISETP.GT.U32.AND P4, PT, R84, R85, PT ;  /* 0x000000555400720c */ /* 0x000fc40003f84070 */
[----:B------:R-:W-:Y:S02]  /*1130*/  ISETP.GT.U32.AND.EX P5, PT, R50, R49, PT, P5 ;  /* 0x000000313200720c */ /* 0x000fe40003fa4150 */
[----:B------:R-:W-:Y:S02]  /*1140*/  ISETP.GT.U32.AND.EX P4, PT, R83, R82, PT, P4 ;  /* 0x000000525300720c */ /* 0x000fe40003f84140 */
[----:B------:R-:W-:Y:S02]  /*1150*/  SEL R0, R51, R52, P5 ;  /* 0x0000003433007207 */ /* 0x000fe40002800000 */
[----:B------:R-:W-:Y:S02]  /*1160*/  SEL R2, R84, R85, P4 ;  /* 0x0000005554027207 */ /* 0x000fe40002000000 */
[----:B------:R-:W-:Y:S02]  /*1170*/  SEL R88, R3, R88, !P6 ;  /* 0x0000005803587207 */ /* 0x000fe40007000000 */
[----:B------:R-:W-:-:S02]  /*1180*/  SEL R3, R50, R49, P5 ;  /* 0x0000003132037207 */ /* 0x000fc40002800000 */
[----:B------:R-:W-:Y:S02]  /*1190*/  SEL R91, R91, R6, !P6 ;  /* 0x000000065b5b7207 */ /* 0x000fe40007000000 */
[----:B------:R-:W-:Y:S02]  /*11a0*/  ISETP.GT.U32.AND P5, PT, R0, R47, PT ;  /* 0x0000002f0000720c */ /* 0x000fe40003fa4070 */
[----:B------:R-:W-:Y:S02]  /*11b0*/  SEL R7, R83, R82, P4 ;  /* 0x0000005253077207 */ /* 0x000fe40002000000 */
[----:B------:R-:W-:Y:S02]  /*11c0*/  ISETP.GT.U32.AND P4, PT, R32, R33, PT ;  /* 0x000000212000720c */ /* 0x000fe40003f84070 */
[----:B------:R-:W-:Y:S02]  /*11d0*/  ISETP.GT.U32.AND P6, PT, R2, R93, PT ;  /* 0x0000005d0200720c */ /* 0x000fe40003fc4070 */
[----:B------:R-:W-:-:S02]  /*11e0*/  ISETP.GT.U32.AND.EX P5, PT, R3, R46, PT, P5 ;  /* 0x0000002e0300720c */ /* 0x000fc40003fa4150 */
[----:B------:R-:W-:Y:S02]  /*11f0*/  ISETP.GT.U32.AND.EX P4, PT, R45, R34, PT, P4 ;  /* 0x000000222d00720c */ /* 0x000fe40003f84140 */
[----:B------:R-:W-:Y:S02]  /*1200*/  ISETP.GT.U32.AND.EX P6, PT, R7, R90, PT, P6 ;  /* 0x0000005a0700720c */ /* 0x000fe40003fc4160 */
[----:B------:R-:W-:Y:S02]  /*1210*/  SEL R5, R0, R47, P5 ;  /* 0x0000002f00057207 */ /* 0x000fe40002800000 */
[----:B------:R-:W-:Y:S02]  /*1220*/  SEL R4, R3, R46, P5 ;  /* 0x0000002e03047207 */ /* 0x000fe40002800000 */
[----:B------:R-:W-:Y:S02]  /*1230*/  ISETP.GT.U32.AND P5, PT, R39, R80, PT ;  /* 0x000000502700720c */ /* 0x000fe40003fa4070 */
[----:B------:R-:W-:-:S02]  /*1240*/  SEL R8, R32, R33, P4 ;  /* 0x0000002120087207 */ /* 0x000fc40002000000 */
[----:B------:R-:W-:Y:S02]  /*1250*/  SEL R0, R2, R93, P6 ;  /* 0x0000005d02007207 */ /* 0x000fe40003000000 */
[----:B------:R-:W-:Y:S02]  /*1260*/  SEL R11, R45, R34, P4 ;  /* 0x000000222d0b7207 */ /* 0x000fe40002000000 */
[----:B------:R-:W-:Y:S02]  /*1270*/  SEL R3, R7, R90, P6 ;  /* 0x0000005a07037207 */ /* 0x000fe40003000000 */
[----:B------:R-:W-:Y:S02]  /*1280*/  ISETP.GT.U32.AND P6, PT, R8, R35, PT ;  /* 0x000000230800720c */ /* 0x000fe40003fc4070 */
[----:B------:R-:W-:Y:S02]  /*1290*/  ISETP.GT.U32.AND.EX P5, PT, R92, R87, PT, P5 ;  /* 0x000000575c00720c */ /* 0x000fe40003fa4150 */
[----:B------:R-:W-:-:S02]  /*12a0*/  ISETP.GT.U32.AND P4, PT, R81, R0, PT ;  /* 0x000000005100720c */ /* 0x000fc40003f84070 */
[----:B------:R-:W-:Y:S02]  /*12b0*/  ISETP.GT.U32.AND.EX P6, PT, R11, R38, PT, P6 ;  /* 0x000000260b00720c */ /* 0x000fe40003fc4160 */
[----:B------:R-:W-:Y:S02]  /*12c0*/  SEL R7, R39, R80, P5 ;  /* 0x0000005027077207 */ /* 0x000fe40002800000 */
[----:B------:R-:W-:Y:S02]  /*12d0*/  ISETP.GT.U32.AND.EX P4, PT, R78, R3, PT, P4 ;  /* 0x000000034e00720c */ /* 0x000fe40003f84140 */
[----:B------:R-:W-:Y:S02]  /*12e0*/  SEL R6, R92, R87, P5 ;  /* 0x000000575c067207 */ /* 0x000fe40002800000 */
[----:B------:R-:W-:Y:S02]  /*12f0*/  SEL R8, R8, R35, P6 ;  /* 0x0000002308087207 */ /* 0x000fe40003000000 */
[----:B------:R-:W-:-:S02]  /*1300*/  SEL R11, R11, R38, P6 ;  /* 0x000000260b0b7207 */ /* 0x000fc40003000000 */
[----:B------:R-:W-:Y:S02]  /*1310*/  SEL R0, R81, R0, P4 ;  /* 0x0000000051007207 */ /* 0x000fe40002000000 */
[----:B------:R-:W-:Y:S02]  /*1320*/  ISETP.GT.U32.AND P5, PT, R7, R86, PT ;  /* 0x000000560700720c */ /* 0x000fe40003fa4070 */
[----:B------:R-:W-:Y:S02]  /*1330*/  ISETP.GT.U32.AND P6, PT, R48, R5, PT ;  /* 0x000000053000720c */ /* 0x000fe40003fc4070 */
[----:B------:R-:W-:Y:S02]  /*1340*/  SEL R2, R78, R3, P4 ;  /* 0x000000034e027207 */ /* 0x000fe40002000000 */
[----:B------:R-:W-:Y:S02]  /*1350*/  ISETP.GT.U32.AND P4, PT, R0, 0x156, PT ;  /* 0x000001560000780c */ /* 0x000fe40003f84070 */
[----:B------:R-:W-:-:S02]  /*1360*/  ISETP.GT.U32.AND.EX P5, PT, R6, R89, PT, P5 ;  /* 0x000000590600720c */ /* 0x000fc40003fa4150 */
[----:B------:R-:W-:Y:S02]  /*1370*/  ISETP.GT.U32.AND.EX P6, PT, R31, R4, PT, P6 ;  /* 0x000000041f00720c */ /* 0x000fe40003fc4160 */
[----:B------:R-:W-:Y:S02]  /*1380*/  ISETP.GT.U32.AND.EX P4, PT, R2, RZ, !P2, P4 ;  /* 0x000000ff0200720c */ /* 0x000fe40005784140 */
[----:B------:R-:W-:Y:S02]  /*1390*/  SEL R7, R7, R86, P5 ;  /* 0x0000005607077207 */ /* 0x000fe40002800000 */
[----:B------:R-:W-:Y:S02]  /*13a0*/  SEL R6, R6, R89, P5 ;  /* 0x0000005906067207 */ /* 0x000fe40002800000 */
[----:B------:R-:W-:Y:S02]  /*13b0*/  SEL R0, R48, R5, P6 ;  /* 0x0000000530007207 */ /* 0x000fe40003000000 */
[----:B------:R-:W-:-:S02]  /*13c0*/  ISETP.GT.U32.AND P5, PT, R37, R8, PT ;  /* 0x000000082500720c */ /* 0x000fc40003fa4070 */
[----:B------:R-:W-:Y:S02]  /*13d0*/  SEL R2, R31, R4, P6 ;  /* 0x000000041f027207 */ /* 0x000fe40003000000 */
[----:B------:R-:W-:Y:S02]  /*13e0*/  SEL R3, RZ, 0x1fffe, !P4 ;  /* 0x0001fffeff037807 */ /* 0x000fe40006000000 */
[----:B------:R-:W-:Y:S02]  /*13f0*/  ISETP.GT.U32.AND P6, PT, R88, R7, PT ;  /* 0x000000075800720c */ /* 0x000fe40003fc4070 */
[----:B------:R-:W-:Y:S02]  /*1400*/  ISETP.GT.U32.AND P4, PT, R0, 0x156, PT ;  /* 0x000001560000780c */ /* 0x000fe40003f84070 */
[----:B------:R-:W-:Y:S02]  /*1410*/  ISETP.GT.U32.AND.EX P5, PT, R36, R11, PT, P5 ;  /* 0x0000000b2400720c */ /* 0x000fe40003fa4150 */
[----:B------:R-:W-:-:S02]  /*1420*/  ISETP.GT.U32.AND.EX P6, PT, R91, R6, PT, P6 ;  /* 0x000000065b00720c */ /* 0x000fc40003fc4160 */
[----:B------:R-:W-:Y:S02]  /*1430*/  ISETP.GT.U32.AND.EX P4, PT, R2, RZ, !P3, P4 ;  /* 0x000000ff0200720c */ /* 0x000fe40005f84140 */
[----:B------:R-:W-:Y:S02]  /*1440*/  SEL R2, R37, R8, P5 ;  /* 0x0000000825027207 */ /* 0x000fe40002800000 */
[----:B------:R-:W-:Y:S02]  /*1450*/  SEL R4, R88, R7, P6 ;  /* 0x0000000758047207 */ /* 0x000fe40003000000 */
[----:B------:R-:W-:Y:S02]  /*1460*/  SEL R0, RZ, 0x1, !P4 ;  /* 0x00000001ff007807 */ /* 0x000fe40006000000 */
[----:B------:R-:W-:Y:S02]  /*1470*/  ISETP.GT.U32.AND P4, PT, R2, 0x156, PT ;  /* 0x000001560200780c */ /* 0x000fe40003f84070 */
[----:B------:R-:W-:-:S02]  /*1480*/  SEL R2, R36, R11, P5 ;  /* 0x0000000b24027207 */ /* 0x000fc40002800000 */
[----:B------:R-:W-:Y:S02]  /*1490*/  ISETP.GT.U32.AND P5, PT, R4, 0x156, PT ;  /* 0x000001560400780c */ /* 0x000fe40003fa4070 */
[----:B------:R-:W-:Y:S02]  /*14a0*/  SEL R4, R91, R6, P6 ;  /* 0x000000065b047207 */ /* 0x000fe40003000000 */
[----:B------:R-:W-:Y:S01]  /*14b0*/  ISETP.GT.U32.AND.EX P4, PT, R2, RZ, !P1, P4 ;  /* 0x000000ff0200720c */ /* 0x000fe20004f84140 */
[----:B------:R-:W-:Y:S01]  /*14c0*/  IMAD.IADD R2, R0, 0x1, R3 ;  /* 0x0000000100027824 */ /* 0x000fe200078e0203 */
[----:B------:R-:W-:Y:S02]  /*14d0*/  ISETP.GT.U32.AND.EX P5, PT, R4, RZ, !P0, P5 ;  /* 0x000000ff0400720c */ /* 0x000fe400047a4150 */
[----:B------:R-:W-:Y:S02]  /*14e0*/  SEL R0, RZ, 0x4, !P4 ;  /* 0x00000004ff007807 */ /* 0x000fe40006000000 */
[----:B------:R-:W-:-:S02]  /*14f0*/  SEL R3, RZ, 0x7fff8, !P5 ;  /* 0x0007fff8ff037807 */ /* 0x000fc40006800000 */
[----:B------:R-:W-:-:S04]  /*1500*/  LOP3.LUT R2, R2, 0x3, RZ, 0xc0, !PT ;  /* 0x0000000302027812 */ /* 0x000fc800078ec0ff */
[----:B------:R-:W-:-:S04]  /*1510*/  IADD3 R0, R2, R3, R0 ;  /* 0x0000000302007210 */ /* 0x000fc80007ffe000 */
[----:B------:R-:W-:-:S13]  /*1520*/  LOP3.LUT P4, RZ, R0, 0xf, RZ, 0xc0, !PT ;  /* 0x0000000f00ff7812 */ /* 0x000fda000788c0ff */
[----:B------:R-:W-:Y:S05]  /*1530*/  @!P4 BRA `(.L_x_0) ;  /* 0x000000000040c947 */ /* 0x000fea0003800000 */
[----:B------:R-:W-:Y:S01]  /*1540*/  MOV R0, 0x0 ;  /* 0x0000000000007802 */ /* 0x000fe20000000f00 */
[----:B------:R-:W-:Y:S01]  /*1550*/  ULDC.64 UR8, c[0x4][0x18] ;  /* 0x0100060000087ab9 */ /* 0x000fe20000000a00 */
[----:B------:R-:W-:Y:S01]  /*1560*/  ULDC.64 UR10, c[0x4][0x8] ;  /* 0x01000200000a7ab9 */ /* 0x000fe20000000a00 */
[----:B------:R-:W-:Y:S01]  /*1570*/  IMAD.U32 R4, RZ, RZ, UR8 ;  /* 0x00000008ff047e24 */ /* 0x000fe2000f8e00ff */
[----:B------:R1:W2:Y:S01]  /*1580*/  LDC.64 R2, c[0x4][R0] ;  /* 0x0100000000027b82 */ /* 0x0002a20000000a00 */
[----:B------:R-:W-:Y:S01]  /*1590*/  IMAD.U32 R5, RZ, RZ, UR9 ;  /* 0x00000009ff057e24 */ /* 0x000fe2000f8e00ff */
[----:B------:R-:W-:Y:S01]  /*15a0*/  ULDC.64 UR8, c[0x4][0x10] ;  /* 0x0100040000087ab9 */ /* 0x000fe20000000a00 */
[----:B------:R-:W-:Y:S02]  /*15b0*/  IMAD.U32 R10, RZ, RZ, UR10 ;  /* 0x0000000aff0a7e24 */ /* 0x000fe4000f8e00ff */
[----:B------:R-:W-:Y:S02]  /*15c0*/  IMAD.U32 R6, RZ, RZ, UR8 ;  /* 0x00000008ff067e24 */ /* 0x000fe4000f8e00ff */
[----:B------:R-:W-:-:S02]  /*15d0*/  IMAD.U32 R7, RZ, RZ, UR9 ;  /* 0x00000009ff077e24 */ /* 0x000fc4000f8e00ff */
[----:B------:R-:W-:Y:S02]  /*15e0*/  IMAD.U32 R11, RZ, RZ, UR11 ;  /* 0x0000000bff0b7e24 */ /* 0x000fe4000f8e00ff */
[----:B------:R-:W-:Y:S02]  /*15f0*/  IMAD.MOV.U32 R8, RZ, RZ, 0x27 ;  /* 0x00000027ff087424 */ /* 0x000fe400078e00ff */
[----:B------:R-:W-:Y:S02]  /*1600*/  IMAD.MOV.U32 R12, RZ, RZ, 0x1 ;  /* 0x00000001ff0c7424 */ /* 0x000fe400078e00ff */
[----:B-1----:R-:W-:-:S07]  /*1610*/  IMAD.MOV.U32 R13, RZ, RZ, RZ ;  /* 0x000000ffff0d7224 */ /* 0x002fce00078e00ff */
[----:B------:R-:W-:-:S07]  /*1620*/  LEPC R20, `(.L_x_0) ;  /* 0x000000001014794e */ /* 0x000fce0000000000 */
[----:B0-2---:R-:W-:Y:S05]  /*1630*/  CALL.ABS.NOINC R2 ;  /* 0x0000000002007343 */ /* 0x005fea0003c00000 */
.L_x_0:
[----:B------:R-:W-:Y:S02]  /*1640*/  SHF.R.U32.HI R0, RZ, 0x3, R9 ;  /* 0x00000003ff007819 */ /* 0x000fe40000011609 */
[----:B------:R-:W-:Y:S02]  /*1650*/  SHF.R.U32.HI R3, RZ, 0x3, R25 ;  /* 0x00000003ff037819 */ /* 0x000fe40000011619 */
[----:B------:R-:W-:Y:S02]  /*1660*/  SGXT.U32 R0, R0, 0x4 ;  /* 0x000000040000781a */ /* 0x000fe40000000000 */
[----:B------:R-:W-:Y:S02]  /*1670*/  SHF.R.S32.HI R55, RZ, 0x1f, R55 ;  /* 0x0000001fff377819 */ /* 0x000fe40000011437 */
[----:B------:R-:W-:Y:S02]  /*1680*/  LOP3.LUT R3, R0, R3, RZ, 0xfc, !PT ;  /* 0x0000000300037212 */ /* 0x000fe400078efcff */
[----:B------:R-:W-:-:S02]  /*1690*/  SHF.R.S32.HI R64, RZ, 0x5, R64 ;  /* 0x00000005ff407819 */ /* 0x000fc40000011440 */
[----:B------:R-:W-:Y:S02]  /*16a0*/  LOP3.LUT R2, R26, 0x40, R3, 0xfe, !PT ;  /* 0x000000401a027812 */ /* 0x000fe400078efe03 */
[----:B------:R-:W-:Y:S02]  /*16b0*/  LEA.HI R0, R64, R64, RZ, 0x2 ;  /* 0x0000004040007211 */ /* 0x000fe400078f10ff */
[----:B------:R-:W-:Y:S02]  /*16c0*/  LEA.HI R55, R55, R2, RZ, 0x5 ;  /* 0x0000000237377211 */ /* 0x000fe400078f28ff */
[----:B------:R-:W-:Y:S02]  /*16d0*/  SHF.R.S32.HI R2, RZ, 0x1f, R53 ;  /* 0x0000001fff027819 */ /* 0x000fe40000011435 */
[----:B------:R-:W-:Y:S02]  /*16e0*/  SHF.R.S32.HI R97, RZ, 0x5, R55 ;  /* 0x00000005ff617819 */ /* 0x000fe40000011437 */
[----:B------:R-:W-:-:S02]  /*16f0*/  LOP3.LUT R53, R0, 0xfffffffc, RZ, 0xc0, !PT ;  /* 0xfffffffc00357812 */ /* 0x000fc400078ec0ff */
[----:B------:R-:W-:Y:S02]  /*1700*/  LEA.HI R0, R97, R97, RZ, 0x2 ;  /* 0x0000006161007211 */ /* 0x000fe400078f10ff */
[----:B------:R-:W-:Y:S01]  /*1710*/  LOP3.LUT R5, R26, R3, RZ, 0xfc, !PT ;  /* 0x000000031a057212 */ /* 0x000fe200078efcff */
[----:B------:R-:W-:Y:S01]  /*1720*/  IMAD.IADD R53, R64, 0x1, -R53 ;  /* 0x0000000140357824 */ /* 0x000fe200078e0a35 */
[----:B------:R-:W-:Y:S02]  /*1730*/  LOP3.LUT R4, R0, 0xfffffffc, RZ, 0xc0, !PT ;  /* 0xfffffffc00047812 */ /* 0x000fe400078ec0ff */
[----:B------:R-:W-:Y:S02]  /*1740*/  LOP3.LUT R0, R9, 0xff, RZ, 0xc0, !PT ;  /* 0x000000ff09007812 */ /* 0x000fe400078ec0ff */
[----:B------:R-:W-:Y:S01]  /*1750*/  LEA.HI R2, R2, R5, RZ, 0x5 ;  /* 0x0000000502027211 */ /* 0x000fe200078f28ff */
[----:B------:R-:W-:Y:S01]  /*1760*/  IMAD.IADD R97, R97, 0x1, -R4 ;  /* 0x0000000161617824 */ /* 0x000fe200078e0a04 */
[----:B------:R-:W-:-:S02]  /*1770*/  SHF.R.S32.HI R54, RZ, 0x1f, R54 ;  /* 0x0000001fff367819 */ /* 0x000fc40000011436 */
[----:B------:R-:W-:Y:S02]  /*1780*/  LOP3.LUT R3, R26, 0x20, R3, 0xfe, !PT ;  /* 0x000000201a037812 */ /* 0x000fe400078efe03 */
[----:B------:R-:W-:Y:S02]  /*1790*/  SHF.R.U32.HI R5, RZ, 0x7, R9 ;  /* 0x00000007ff057819 */ /* 0x000fe40000011609 */
[----:B------:R-:W-:Y:S02]  /*17a0*/  LOP3.LUT R55, R0, 0x800, RZ, 0xfc, !PT ;  /* 0x0000080000377812 */ /* 0x000fe400078efcff */
[----:B------:R-:W-:Y:S02]  /*17b0*/  LEA.HI R95, R54, R3, RZ, 0x5 ;  /* 0x00000003365f7211 */ /* 0x000fe400078f28ff */
[----:B------:R-:W-:Y:S02]  /*17c0*/  LOP3.LUT R57, R0, 0x900, RZ, 0xfc, !PT ;  /* 0x0000090000397812 */ /* 0x000fe400078efcff */
[----:B------:R-:W-:-:S02]  /*17d0*/  SGXT.U32 R3, R5, 0x1 ;  /* 0x000000010503781a */ /* 0x000fc40000000000 */
[C---:B------:R-:W-:Y:S02]  /*17e0*/  LOP3.LUT R59, R0.reuse, 0xa00, RZ, 0xfc, !PT ;  /* 0x00000a00003b7812 */ /* 0x040fe400078efcff */
[C---:B------:R-:W-:Y:S01]  /*17f0*/  LOP3.LUT R61, R0.reuse, 0xb00, RZ, 0xfc, !PT ;  /* 0x00000b00003d7812 */ /* 0x040fe200078efcff */
[C---:B------:R-:W-:Y:S01]  /*1800*/  IMAD.IADD R3, R0.reuse, 0x1, R3 ;  /* 0x0000000100037824 */ /* 0x040fe200078e0203 */
[C---:B------:R-:W-:Y:S02]  /*1810*/  LOP3.LUT R43, R0.reuse, 0x700, RZ, 0xfc, !PT ;  /* 0x00000700002b7812 */ /* 0x040fe400078efcff */
[C---:B------:R-:W-:Y:S02]  /*1820*/  LOP3.LUT R63, R0.reuse, 0xc00, RZ, 0xfc, !PT ;  /* 0x00000c00003f7812 */ /* 0x040fe400078efcff */
[C---:B------:R-:W-:Y:S02]  /*1830*/  LOP3.LUT R65, R0.reuse, 0xd00, RZ, 0xfc, !PT ;  /* 0x00000d0000417812 */ /* 0x040fe400078efcff */
[----:B------:R-:W-:-:S02]  /*1840*/  LOP3.LUT R67, R0, 0xe00, RZ, 0xfc, !PT ;  /* 0x00000e0000437812 */ /* 0x000fc400078efcff */
[C---:B------:R-:W-:Y:S02]  /*1850*/  LOP3.LUT R69, R0.reuse, 0xf00, RZ, 0xfc, !PT ;  /* 0x00000f0000457812 */ /* 0x040fe400078efcff */
[C---:B------:R-:W-:Y:S02]  /*1860*/  LOP3.LUT R5, R0.reuse, 0x100, RZ, 0xfc, !PT ;  /* 0x0000010000057812 */ /* 0x040fe400078efcff */
[C---:B------:R-:W-:Y:S02]  /*1870*/  LOP3.LUT R7, R0.reuse, 0x200, RZ, 0xfc, !PT ;  /* 0x0000020000077812 */ /* 0x040fe400078efcff */
[C---:B------:R-:W-:Y:S02]  /*1880*/  LOP3.LUT R11, R0.reuse, 0x300, RZ, 0xfc, !PT ;  /* 0x00000300000b7812 */ /* 0x040fe400078efcff */
[C---:B------:R-:W-:Y:S02]  /*1890*/  LOP3.LUT R13, R0.reuse, 0x400, RZ, 0xfc, !PT ;  /* 0x00000400000d7812 */ /* 0x040fe400078efcff */
[----:B------:R-:W-:-:S02]  /*18a0*/  LOP3.LUT R21, R0, 0x500, RZ, 0xfc, !PT ;  /* 0x0000050000157812 */ /* 0x000fc400078efcff */
[----:B------:R-:W-:Y:S02]  /*18b0*/  LOP3.LUT R41, R0, 0x600, RZ, 0xfc, !PT ;  /* 0x0000060000297812 */ /* 0x000fe400078efcff */
[-C--:B------:R-:W-:Y:S02]  /*18c0*/  LEA.HI R54, R55, R0.reuse, RZ, 0x19 ;  /* 0x0000000037367211 */ /* 0x080fe400078fc8ff */
[-C--:B------:R-:W-:Y:S02]  /*18d0*/  LEA.HI R55, R57, R0.reuse, RZ, 0x19 ;  /* 0x0000000039377211 */ /* 0x080fe400078fc8ff */
[-C--:B------:R-:W-:Y:S02]  /*18e0*/  LEA.HI R56, R59, R0.reuse, RZ, 0x19 ;  /* 0x000000003b387211 */ /* 0x080fe400078fc8ff */
[-C--:B------:R-:W-:Y:S02]  /*18f0*/  LEA.HI R57, R61, R0.reuse, RZ, 0x19 ;  /* 0x000000003d397211 */ /* 0x080fe400078fc8ff */
[----:B------:R-:W-:-:S02]  /*1900*/  LEA.HI R8, R43, R0, RZ, 0x19 ;  /* 0x000000002b087211 */ /* 0x000fc400078fc8ff */
[-C--:B------:R-:W-:Y:S02]  /*1910*/  LEA.HI R58, R63, R0.reuse, RZ, 0x19 ;  /* 0x000000003f3a7211 */ /* 0x080fe400078fc8ff */
        /* <DEDUP_REMOVED lines=8> */
[----:B------:R-:W-:Y:S02]  /*19a0*/  LEA.HI R41, R41, R0, RZ, 0x19 ;  /* 0x0000000029297211 */ /* 0x000fe400078fc8ff */
[----:B------:R-:W-:Y:S02]  /*19b0*/  LEA R69, R8, UR4, 0x2 ;  /* 0x0000000408457c11 */ /* 0x000fe4000f8e10ff */
[----:B------:R-:W-:-:S02]  /*19c0*/  LEA R70, R54, UR4, 0x2 ;  /* 0x0000000436467c11 */ /* 0x000fc4000f8e10ff */
[----:B------:R-:W-:Y:S02]  /*19d0*/  LEA R71, R55, UR4, 0x2 ;  /* 0x0000000437477c11 */ /* 0x000fe4000f8e10ff */
[----:B------:R-:W-:Y:S01]  /*19e0*/  LEA R72, R56, UR4, 0x2 ;  /* 0x0000000438487c11 */ /* 0x000fe2000f8e10ff */
[----:B------:R-:W-:Y:S01]  /*19f0*/  LDS R69, [R69+0x1c00] ;  /* 0x001c000045457984 */ /* 0x000fe20000000800 */
[----:B------:R-:W-:Y:S02]  /*1a00*/  LEA R73, R57, UR4, 0x2 ;  /* 0x0000000439497c11 */ /* 0x000fe4000f8e10ff */
[----:B------:R-:W-:Y:S01]  /*1a10*/  LEA R74, R58, UR4, 0x2 ;  /* 0x000000043a4a7c11 */ /* 0x000fe2000f8e10ff */
[----:B------:R-:W-:Y:S01]  /*1a20*/  LDS R70, [R70+0x2000] ;  /* 0x0020000046467984 */ /* 0x000fe20000000800 */
[----:B------:R-:W-:Y:S02]  /*1a30*/  LEA R75, R59, UR4, 0x2 ;  /* 0x000000043b4b7c11 */ /* 0x000fe4000f8e10ff */
[----:B------:R-:W-:Y:S01]  /*1a40*/  LEA R76, R60, UR4, 0x2 ;  /* 0x000000043c4c7c11 */ /* 0x000fe2000f8e10ff */
[----:B------:R-:W-:Y:S01]  /*1a50*/  LDS R71, [R71+0x2400] ;  /* 0x0024000047477984 */ /* 0x000fe20000000800 */
[----:B------:R-:W-:-:S02]  /*1a60*/  LEA R77, R61, UR4, 0x2 ;  /* 0x000000043d4d7c11 */ /* 0x000fc4000f8e10ff */
[----:B------:R-:W-:Y:S01]  /*1a70*/  LEA R3, R3, UR4, 0x2 ;  /* 0x0000000403037c11 */ /* 0x000fe2000f8e10ff */
[----:B------:R-:W-:Y:S01]  /*1a80*/  LDS R72, [R72+0x2800] ;  /* 0x0028000048487984 */ /* 0x000fe20000000800 */
[----:B------:R-:W-:Y:S02]  /*1a90*/  LEA R5, R5, UR4, 0x2 ;  /* 0x0000000405057c11 */ /* 0x000fe4000f8e10ff */
[----:B------:R-:W-:Y:S01]  /*1aa0*/  LEA R7, R7, UR4, 0x2 ;  /* 0x0000000407077c11 */ /* 0x000fe2000f8e10ff */
[----:B------:R1:W-:Y:S01]  /*1ab0*/  LDS R62, [R3] ;  /* 0x00000000033e7984 */ /* 0x0003e20000000800 */
[----:B------:R-:W-:Y:S02]  /*1ac0*/  LEA R11, R11, UR4, 0x2 ;  /* 0x000000040b0b7c11 */ /* 0x000fe4000f8e10ff */
[----:B------:R-:W-:Y:S01]  /*1ad0*/  LEA R13, R13, UR4, 0x2 ;  /* 0x000000040d0d7c11 */ /* 0x000fe2000f8e10ff */
[----:B------:R2:W-:Y:S01]  /*1ae0*/  LDS R63, [R5+0x400] ;  /* 0x00040000053f7984 */ /* 0x0005e20000000800 */
[----:B------:R-:W-:-:S02]  /*1af0*/  LEA R21, R21, UR4, 0x2 ;  /* 0x0000000415157c11 */ /* 0x000fc4000f8e10ff */
[----:B------:R-:W-:Y:S01]  /*1b00*/  LEA R41, R41, UR4, 0x2 ;  /* 0x0000000429297c11 */ /* 0x000fe2000f8e10ff */
[----:B------:R-:W-:Y:S01]  /*1b10*/  LDS R64, [R7+0x800] ;  /* 0x0008000007407984 */ /* 0x000fe20000000800 */
[----:B------:R-:W-:Y:S02]  /*1b20*/  SHF.R.S32.HI R95, RZ, 0x5, R95 ;  /* 0x00000005ff5f7819 */ /* 0x000fe4000001145f */
[----:B------:R-:W-:Y:S01]  /*1b30*/  SHF.R.S32.HI R2, RZ, 0x5, R2 ;  /* 0x00000005ff027819 */ /* 0x000fe20000011402 */
[----:B------:R-:W-:Y:S01]  /*1b40*/  LDS R65, [R11+0xc00] ;  /* 0x000c00000b417984 */ /* 0x000fe20000000800 */
[----:B-1----:R-:W-:Y:S02]  /*1b50*/  LEA.HI R3, R95, R95, RZ, 0x2 ;  /* 0x0000005f5f037211 */ /* 0x002fe400078f10ff */
[----:B--2---:R-:W-:Y:S01]  /*1b60*/  LEA.HI R5, R2, R2, RZ, 0x2 ;  /* 0x0000000202057211 */ /* 0x004fe200078f10ff */
[----:B------:R-:W-:Y:S01]  /*1b70*/  LDS R66, [R13+0x1000] ;  /* 0x001000000d427984 */ /* 0x000fe20000000800 */
[----:B------:R-:W-:-:S02]  /*1b80*/  LOP3.LUT R4, R3, 0xfffffffc, RZ, 0xc0, !PT ;  /* 0xfffffffc03047812 */ /* 0x000fc400078ec0ff */
[----:B------:R-:W-:Y:S01]  /*1b90*/  LOP3.LUT R5, R5, 0xfffffffc, RZ, 0xc0, !PT ;  /* 0xfffffffc05057812 */ /* 0x000fe200078ec0ff */
[----:B------:R-:W-:Y:S01]  /*1ba0*/  LDS R67, [R21+0x1400] ;  /* 0x0014000015437984 */ /* 0x000fe20000000800 */
[----:B------:R-:W-:Y:S01]  /*1bb0*/  LEA R29, R29, UR4, 0x3 ;  /* 0x000000041d1d7c11 */ /* 0x000fe2000f8e18ff */
[----:B------:R-:W-:Y:S02]  /*1bc0*/  IMAD.IADD R95, R95, 0x1, -R4 ;  /* 0x000000015f5f7824 */ /* 0x000fe400078e0a04 */
[----:B------:R1:W-:Y:S01]  /*1bd0*/  LDS R68, [R41+0x1800] ;  /* 0x0018000029447984 */ /* 0x0003e20000000800 */
[----:B------:R-:W-:-:S03]  /*1be0*/  IMAD.IADD R79, R2, 0x1, -R5 ;  /* 0x00000001024f7824 */ /* 0x000fc600078e0a05 */
[----:B------:R-:W-:Y:S04]  /*1bf0*/  LDS R73, [R73+0x2c00] ;  /* 0x002c000049497984 */ /* 0x000fe80000000800 */
[----:B------:R-:W-:Y:S04]  /*1c00*/  LDS R74, [R74+0x3000] ;  /* 0x003000004a4a7984 */ /* 0x000fe80000000800 */
[----:B------:R-:W-:Y:S04]  /*1c10*/  LDS R75, [R75+0x3400] ;  /* 0x003400004b4b7984 */ /* 0x000fe80000000800 */
[----:B------:R-:W-:Y:S04]  /*1c20*/  LDS R76, [R76+0x3800] ;  /* 0x003800004c4c7984 */ /* 0x000fe80000000800 */
[----:B------:R-:W-:Y:S01]  /*1c30*/  LDS R77, [R77+0x3c00] ;  /* 0x003c00004d4d7984 */ /* 0x000fe20000000800 */
[----:B------:R-:W-:Y:S05]  /*1c40*/  WARPSYNC.ALL ;  /* 0x0000000000007948 */ /* 0x000fea0003800000 */
[----:B------:R-:W-:Y:S06]  /*1c50*/  BAR.SYNC.DEFER_BLOCKING 0x0 ;  /* 0x0000000000007b1d */ /* 0x000fec0000010000 */
[----:B------:R-:W-:-:S02]  /*1c60*/  ULDC.64 UR8, c[0x0][0x220] ;  /* 0x0000880000087ab9 */ /* 0x000fc40000000a00 */
[C---:B------:R-:W-:Y:S02]  /*1c70*/  LEA R44, P4, R32.reuse, UR8, 0x4 ;  /* 0x00000008202c7c11 */ /* 0x040fe4000f8820ff */
[----:B------:R-:W-:Y:S02]  /*1c80*/  LEA R40, P5, R35, UR8, 0x4 ;  /* 0x0000000823287c11 */ /* 0x000fe4000f8a20ff */
[----:B------:R-:W-:Y:S02]  /*1c90*/  LEA.HI.X R45, R32, UR9, R45, 0x4, P4 ;  /* 0x00000009202d7c11 */ /* 0x000fe4000a0f242d */
[----:B------:R-:W-:Y:S02]  /*1ca0*/  LEA R42, P4, R33, UR8, 0x4 ;  /* 0x00000008212a7c11 */ /* 0x000fe4000f8820ff */
[----:B------:R-:W-:Y:S01]  /*1cb0*/  LEA R32, P6, R37, UR8, 0x4 ;  /* 0x0000000825207c11 */ /* 0x000fe2000f8c20ff */
[----:B------:R-:W-:Y:S01]  /*1cc0*/  IMAD.WIDE R44, R97, 0x4, R44 ;  /* 0x00000004612c7825 */ /* 0x000fe200078e022c */
[----:B------:R-:W-:-:S02]  /*1cd0*/  LEA.HI.X R43, R33, UR9, R34, 0x4, P4 ;  /* 0x00000009212b7c11 */ /* 0x000fc4000a0f2422 */
[----:B-1----:R-:W-:Y:S02]  /*1ce0*/  LEA.HI.X R41, R35, UR9, R38, 0x4, P5 ;  /* 0x0000000923297c11 */ /* 0x002fe4000a8f2426 */
[----:B------:R-:W-:Y:S01]  /*1cf0*/  LEA.HI.X R33, R37, UR9, R36, 0x4, P6 ;  /* 0x0000000925217c11 */ /* 0x000fe2000b0f2424 */
[----:B------:R-:W-:Y:S01]  /*1d00*/  IMAD.WIDE R42, R97, 0x4, R42 ;  /* 0x00000004612a7825 */ /* 0x000fe200078e022a */
[C---:B------:R-:W-:Y:S02]  /*1d10*/  LEA R20, P4, R84.reuse, UR8, 0x4 ;  /* 0x0000000854147c11 */ /* 0x040fe4000f8820ff */
[----:B------:R-:W-:Y:S01]  /*1d20*/  LEA R12, P5, R85, UR8, 0x4 ;  /* 0x00000008550c7c11 */ /* 0x000fe2000f8a20ff */
[----:B------:R-:W-:Y:S01]  /*1d30*/  IMAD.WIDE R40, R97, 0x4, R40 ;  /* 0x0000000461287825 */ /* 0x000fe200078e0228 */
[----:B------:R-:W-:Y:S02]  /*1d40*/  LEA R10, P6, R93, UR8, 0x4 ;  /* 0x000000085d0a7c11 */ /* 0x000fe4000f8c20ff */
[----:B------:R-:W-:Y:S01]  /*1d50*/  LEA.HI.X R21, R84, UR9, R83, 0x4, P4 ;  /* 0x0000000954157c11 */ /* 0x000fe2000a0f2453 */
[----:B------:R-:W-:Y:S01]  /*1d60*/  IMAD.WIDE R32, R97, 0x4, R32 ;  /* 0x0000000461207825 */ /* 0x000fe200078e0220 */
[----:B------:R-:W-:-:S02]  /*1d70*/  LEA.HI.X R13, R85, UR9, R82, 0x4, P5 ;  /* 0x00000009550d7c11 */ /* 0x000fc4000a8f2452 */
[----:B------:R-:W-:Y:S01]  /*1d80*/  LEA.HI.X R11, R93, UR9, R90, 0x4, P6 ;  /* 0x000000095d0b7c11 */ /* 0x000fe2000b0f245a */
[----:B------:R-:W-:Y:S01]  /*1d90*/  IMAD.WIDE R20, R95, 0x4, R20 ;  /* 0x000000045f147825 */ /* 0x000fe200078e0214 */
[----:B------:R-:W-:Y:S02]  /*1da0*/  LEA R2, P6, R81, UR8, 0x4 ;  /* 0x0000000851027c11 */ /* 0x000fe4000f8c20ff */
        /* <DEDUP_REMOVED lines=9> */
[C---:B------:R-:W-:Y:S01]  /*1e40*/  LEA R36, P5, R48.reuse, UR8, 0x4 ;  /* 0x0000000830247c11 */ /* 0x040fe2000f8a20ff */
        /* <DEDUP_REMOVED lines=16> */
[----:B------:R-:W-:Y:S01]  /*1f50*/  LEA R31, R28, UR4, 0x3 ;  /* 0x000000041c1f7c11 */ /* 0x000fe2000f8e18ff */
[----:B------:R-:W-:Y:S01]  /*1f60*/  BAR.SYNC.DEFER_BLOCKING 0x0 ;  /* 0x0000000000007b1d */ /* 0x000fe20000010000 */
[----:B------:R-:W-:Y:S01]  /*1f70*/  LEA R79, R27, UR4, 0x3 ;  /* 0x000000041b4f7c11 */ /* 0x000fe2000f8e18ff */
[----:B------:R-:W-:Y:S01]  /*1f80*/  IMAD.WIDE R48, R53, 0x4, R48 ;  /* 0x0000000435307825 */ /* 0x000fe200078e0230 */
[----:B------:R-:W-:Y:S02]  /*1f90*/  SHF.R.U32.HI R28, RZ, 0x7, R9 ;  /* 0x00000007ff1c7819 */ /* 0x000fe40000011609 */
[----:B------:R-:W-:Y:S01]  /*1fa0*/  LOP3.LUT R52, R9, 0xff, RZ, 0xc0, !PT ;  /* 0x000000ff09347812 */ /* 0x000fe200078ec0ff */
[----:B------:R-:W-:Y:S01]  /*1fb0*/  IMAD.WIDE R50, R53, 0x4, R50 ;  /* 0x0000000435327825 */ /* 0x000fe200078e0232 */
[----:B------:R-:W-:Y:S01]  /*1fc0*/  LEA R53, R30, UR4, 0x3 ;  /* 0x000000041e357c11 */ /* 0x000fe2000f8e18ff */
[----:B------:R1:W-:Y:S04]  /*1fd0*/  STS.64 [R31], R4 ;  /* 0x000000041f007388 */ /* 0x0003e80000000a00 */
[----:B------:R2:W-:Y:S04]  /*1fe0*/  STS.64 [R53+0x400], R6 ;  /* 0x0004000635007388 */ /* 0x0005e80000000a00 */
[----:B------:R-:W-:Y:S04]  /*1ff0*/  STS.64 [R29+0x800], R34 ;  /* 0x000800221d007388 */ /* 0x000fe80000000a00 */
[----:B------:R-:W-:Y:S01]  /*2000*/  STS.64 [R79+0xc00], R36 ;  /* 0x000c00244f007388 */ /* 0x000fe20000000a00 */
[----:B-1----:R-:W-:-:S03]  /*2010*/  SGXT.U32 R5, R28, 0x1 ;  /* 0x000000011c05781a */ /* 0x002fc60000000000 */
[----:B------:R-:W-:Y:S01]  /*2020*/  STS.64 [R31+0x100], R20 ;  /* 0x000100141f007388 */ /* 0x000fe20000000a00 */
[----:B--2---:R-:W-:Y:S01]  /*2030*/  LOP3.LUT R7, R0, 0x100, RZ, 0xfc, !PT ;  /* 0x0000010000077812 */ /* 0x004fe200078efcff */
[----:B------:R-:W-:Y:S02]  /*2040*/  IMAD.IADD R5, R52, 0x1, R5 ;  /* 0x0000000134057824 */ /* 0x000fe400078e0205 */
[----:B------:R-:W-:Y:S01]  /*2050*/  STS.64 [R53+0x500], R12 ;  /* 0x0005000c35007388 */ /* 0x000fe20000000a00 */
[-C--:B------:R-:W-:Y:S02]  /*2060*/  LEA.HI R4, R7, R52.reuse, RZ, 0x19 ;  /* 0x0000003407047211 */ /* 0x080fe400078fc8ff */
[----:B------:R-:W-:Y:S01]  /*2070*/  LOP3.LUT R7, R0, 0x200, RZ, 0xfc, !PT ;  /* 0x0000020000077812 */ /* 0x000fe200078efcff */
[----:B------:R1:W-:Y:S01]  /*2080*/  STS.64 [R29+0x900], R10 ;  /* 0x0009000a1d007388 */ /* 0x0003e20000000a00 */
[----:B------:R-:W-:Y:S02]  /*2090*/  LEA R4, R4, UR4, 0x3 ;  /* 0x0000000404047c11 */ /* 0x000fe4000f8e18ff */
[----:B------:R-:W-:Y:S01]  /*20a0*/  LEA.HI R6, R7, R52, RZ, 0x19 ;  /* 0x0000003407067211 */ /* 0x000fe200078fc8ff */
[----:B------:R2:W-:Y:S03]  /*20b0*/  STS.64 [R79+0xd00], R2 ;  /* 0x000d00024f007388 */ /* 0x0005e60000000a00 */
[----:B------:R-:W-:Y:S01]  /*20c0*/  LEA R6, R6, UR4, 0x3 ;  /* 0x0000000406067c11 */ /* 0x000fe2000f8e18ff */
[----:B------:R-:W-:Y:S04]  /*20d0*/  STS.64 [R31+0x200], R44 ;  /* 0x0002002c1f007388 */ /* 0x000fe80000000a00 */
[----:B------:R-:W-:Y:S01]  /*20e0*/  STS.64 [R53+0x600], R42 ;  /* 0x0006002a35007388 */ /* 0x000fe20000000a00 */
[----:B-1----:R-:W-:-:S02]  /*20f0*/  LOP3.LUT R10, R26, 0x7f, R9, 0xf8, !PT ;  /* 0x0000007f1a0a7812 */ /* 0x002fc400078ef809 */
[----:B------:R-:W-:Y:S01]  /*2100*/  LOP3.LUT R11, R0, 0x300, RZ, 0xfc, !PT ;  /* 0x00000300000b7812 */ /* 0x000fe200078efcff */
[----:B------:R-:W-:Y:S01]  /*2110*/  STS.64 [R29+0xa00], R40 ;  /* 0x000a00281d007388 */ /* 0x000fe20000000a00 */
[----:B--2---:R-:W-:Y:S02]  /*2120*/  LEA R2, R5, UR4, 0x3 ;  /* 0x0000000405027c11 */ /* 0x004fe4000f8e18ff */
[----:B------:R-:W-:Y:S01]  /*2130*/  ISETP.GE.AND P5, PT, R10, 0x200, PT ;  /* 0x000002000a00780c */ /* 0x000fe20003fa6270 */
[----:B------:R-:W-:Y:S01]  /*2140*/  STS.64 [R79+0xe00], R32 ;  /* 0x000e00204f007388 */ /* 0x000fe20000000a00 */
[----:B------:R-:W-:-:S03]  /*2150*/  LEA.HI R10, R11, R52, RZ, 0x19 ;  /* 0x000000340b0a7211 */ /* 0x000fc600078fc8ff */
[----:B------:R-:W-:Y:S01]  /*2160*/  STS.64 [R31+0x300], R38 ;  /* 0x000300261f007388 */ /* 0x000fe20000000a00 */
[----:B------:R-:W-:-:S03]  /*2170*/  LEA R10, R10, UR4, 0x3 ;  /* 0x000000040a0a7c11 */ /* 0x000fc6000f8e18ff */
[----:B------:R-:W-:Y:S04]  /*2180*/  STS.64 [R53+0x700], R46 ;  /* 0x0007002e35007388 */ /* 0x000fe80000000a00 */
[----:B------:R1:W-:Y:S04]  /*2190*/  STS.64 [R29+0xb00], R48 ;  /* 0x000b00301d007388 */ /* 0x0003e80000000a00 */
[----:B------:R-:W-:Y:S01]  /*21a0*/  STS.64 [R79+0xf00], R50 ;  /* 0x000f00324f007388 */ /* 0x000fe20000000a00 */
[----:B------:R-:W-:Y:S01]  /*21b0*/  BAR.SYNC.DEFER_BLOCKING 0x0 ;  /* 0x0000000000007b1d */ /* 0x000fe20000010000 */
[----:B-1----:R-:W-:-:S05]  /*21c0*/  CS2R R28, SRZ ;  /* 0x00000000001c7805 */ /* 0x002fca000001ff00 */
[----:B------:R-:W1:Y:S04]  /*21d0*/  LDS.64 R2, [R2] ;  /* 0x0000000002027984 */ /* 0x000e680000000a00 */
[----:B------:R-:W2:Y:S04]  /*21e0*/  LDS.64 R4, [R4+0x800] ;  /* 0x0008000004047984 */ /* 0x000ea80000000a00 */
[----:B------:R-:W3:Y:S04]  /*21f0*/  LDS.64 R6, [R6+0x1000] ;  /* 0x0010000006067984 */ /* 0x000ee80000000a00 */
[----:B------:R-:W4:Y:S01]  /*2200*/  LDS.64 R10, [R10+0x1800] ;  /* 0x001800000a0a7984 */ /* 0x000f220000000a00 */
[----:B------:R-:W-:-:S04]  /*2210*/  LOP3.LUT R13, R0, 0x400, RZ, 0xfc, !PT ;  /* 0x00000400000d7812 */ /* 0x000fc800078efcff */
[----:B------:R-:W-:-:S04]  /*2220*/  LEA.HI R12, R13, R52, RZ, 0x19 ;  /* 0x000000340d0c7211 */ /* 0x000fc800078fc8ff */
[----:B------:R-:W-:Y:S02]  /*2230*/  LEA R12, R12, UR4, 0x3 ;  /* 0x000000040c0c7c11 */ /* 0x000fe4000f8e18ff */
[----:B------:R-:W-:Y:S02]  /*2240*/  CS2R R30, SRZ ;  /* 0x00000000001e7805 */ /* 0x000fe4000001ff00 */
[----:B------:R-:W-:Y:S02]  /*2250*/  LOP3.LUT R21, R0, 0x500, RZ, 0xfc, !PT ;  /* 0x0000050000157812 */ /* 0x000fe400078efcff */
[----:B------:R-:W5:Y:S04]  /*2260*/  LDS.64 R12, [R12+0x2000] ;  /* 0x002000000c0c7984 */ /* 0x000f680000000a00 */
[----:B-1----:R1:W5:Y:S04]  /*2270*/  @!P5 LDG.E.EL R29, desc[UR6][R2.64] ;  /* 0x00000006021dd981 */ /* 0x002368000c2e1900 */
[----:B--2---:R2:W5:Y:S01]  /*2280*/  @!P5 LDG.E.EL R28, desc[UR6][R4.64] ;  /* 0x00000006041cd981 */ /* 0x004562000c2e1900 */
[----:B------:R-:W-:-:S03]  /*2290*/  LEA.HI R21, R21, R52, RZ, 0x19 ;  /* 0x0000003415157211 */ /* 0x000fc600078fc8ff */
[----:B---3--:R3:W5:Y:S01]  /*22a0*/  @!P5 LDG.E.EL R31, desc[UR6][R6.64] ;  /* 0x00000006061fd981 */ /* 0x008762000c2e1900 */
[----:B-1----:R-:W-:-:S03]  /*22b0*/  LEA R2, R21, UR4, 0x3 ;  /* 0x0000000415027c11 */ /* 0x002fc6000f8e18ff */
[----:B----4-:R1:W4:Y:S04]  /*22c0*/  @!P5 LDG.E.EL R30, desc[UR6][R10.64] ;  /* 0x000000060a1ed981 */ /* 0x010328000c2e1900 */
[----:B------:R-:W5:Y:S01]  /*22d0*/  LDS.64 R2, [R2+0x2800] ;  /* 0x0028000002027984 */ /* 0x000f620000000a00 */
[----:B--2---:R-:W-:-:S04]  /*22e0*/  LOP3.LUT R5, R0, 0x600, RZ, 0xfc, !PT ;  /* 0x0000060000057812 */ /* 0x004fc800078efcff */
[----:B------:R-:W-:-:S04]  /*22f0*/  LEA.HI R4, R5, R52, RZ, 0x19 ;  /* 0x0000003405047211 */ /* 0x000fc800078fc8ff */
[----:B------:R-:W-:Y:S02]  /*2300*/  LEA R4, R4, UR4, 0x3 ;  /* 0x0000000404047c11 */ /* 0x000fe4000f8e18ff */
[----:B------:R-:W-:-:S04]  /*2310*/  CS2R R32, SRZ ;  /* 0x0000000000207805 */ /* 0x000fc8000001ff00 */
[----:B------:R-:W2:Y:S04]  /*2320*/  LDS.64 R4, [R4+0x3000] ;  /* 0x0030000004047984 */ /* 0x000ea80000000a00 */
[----:B-----5:R5:W4:Y:S01]  /*2330*/  @!P5 LDG.E.EL R33, desc[UR6][R12.64] ;  /* 0x000000060c21d981 */ /* 0x020b22000c2e1900 */
[----:B---3--:R-:W-:Y:S01]  /*2340*/  LEA R6, R8, UR4, 0x3 ;  /* 0x0000000408067c11 */ /* 0x008fe2000f8e18ff */
[----:B------:R-:W-:-:S05]  /*2350*/  IMAD.MOV.U32 R0, RZ, RZ, RZ ;  /* 0x000000ffff007224 */ /* 0x000fca00078e00ff */
[----:B------:R-:W3:Y:S01]  /*2360*/  LDS.64 R6, [R6+0x3800] ;  /* 0x0038000006067984 */ /* 0x000ee20000000a00 */
[----:B-1----:R-:W-:Y:S02]  /*2370*/  LEA R10, R54, UR4, 0x3 ;  /* 0x00000004360a7c11 */ /* 0x002fe4000f8e18ff */
[----:B------:R-:W-:-:S04]  /*2380*/  CS2R R34, SRZ ;  /* 0x0000000000227805 */ /* 0x000fc8000001ff00 */
[----:B------:R-:W1:Y:S04]  /*2390*/  LDS.64 R10, [R10+0x4000] ;  /* 0x004000000a0a7984 */ /* 0x000e680000000a00 */
[----:B0-----:R0:W4:Y:S01]  /*23a0*/  @!P5 LDG.E.EL R0, desc[UR6][R2.64] ;  /* 0x000000060200d981 */ /* 0x001122000c2e1900 */
[----:B------:R-:W-:Y:S01]  /*23b0*/  LEA R55, R55, UR4, 0x3 ;  /* 0x0000000437377c11 */ /* 0x000fe2000f8e18ff */
[----:B------:R-:W-:-:S04]  /*23c0*/  IMAD.MOV.U32 R8, RZ, RZ, RZ ;  /* 0x000000ffff087224 */ /* 0x000fc800078e00ff */
[----:B-----5:R-:W5:Y:S04]  /*23d0*/  LDS.64 R12, [R55+0x4800] ;  /* 0x00480000370c7984 */ /* 0x020f680000000a00 */
[----:B--2---:R2:W4:Y:S01]  /*23e0*/  @!P5 LDG.E.EL R35, desc[UR6][R4.64] ;  /* 0x000000060423d981 */ /* 0x004522000c2e1900 */
[----:B------:R-:W-:Y:S01]  /*23f0*/  LEA R56, R56, UR4, 0x3 ;  /* 0x0000000438387c11 */ /* 0x000fe2000f8e18ff */
[----:B------:R-:W-:-:S04]  /*2400*/  IMAD.MOV.U32 R37, RZ, RZ, RZ ;  /* 0x000000ffff257224 */ /* 0x000fc800078e00ff */
[----:B0-----:R-:W0:Y:S04]  /*2410*/  LDS.64 R2, [R56+0x5000] ;  /* 0x0050000038027984 */ /* 0x001e280000000a00 */
[----:B---3--:R3:W4:Y:S04]  /*2420*/  @!P5 LDG.E.EL R8, desc[UR6][R6.64] ;  /* 0x000000060608d981 */ /* 0x008728000c2e1900 */
[----:B-1----:R1:W4:Y:S01]  /*2430*/  @!P5 LDG.E.EL R37, desc[UR6][R10.64] ;  /* 0x000000060a25d981 */ /* 0x002322000c2e1900 */
[----:B------:R-:W-:-:S05]  /*2440*/  LEA R57, R57, UR4, 0x3 ;  /* 0x0000000439397c11 */ /* 0x000fca000f8e18ff */
[----:B--2---:R-:W2:Y:S04]  /*2450*/  LDS.64 R4, [R57+0x5800] ;  /* 0x0058000039047984 */ /* 0x004ea80000000a00 */
[----:B-----5:R5:W4:Y:S01]  /*2460*/  @!P5 LDG.E.EL R32, desc[UR6][R12.64] ;  /* 0x000000060c20d981 */ /* 0x020b22000c2e1900 */
[----:B------:R-:W-:Y:S01]  /*2470*/  LEA R58, R58, UR4, 0x3 ;  /* 0x000000043a3a7c11 */ /* 0x000fe2000f8e18ff */
[----:B------:R-:W-:-:S04]  /*2480*/  IMAD.MOV.U32 R39, RZ, RZ, RZ ;  /* 0x000000ffff277224 */ /* 0x000fc800078e00ff */
[----:B---3--:R-:W3:Y:S04]  /*2490*/  LDS.64 R6, [R58+0x6000] ;  /* 0x006000003a067984 */ /* 0x008ee80000000a00 */
[----:B0-----:R0:W4:Y:S01]  /*24a0*/  @!P5 LDG.E.EL R39, desc[UR6][R2.64] ;  /* 0x000000060227d981 */ /* 0x001122000c2e1900 */
[----:B------:R-:W-:-:S05]  /*24b0*/  LEA R59, R59, UR4, 0x3 ;  /* 0x000000043b3b7c11 */ /* 0x000fca000f8e18ff */
[----:B-1----:R-:W1:Y:S01]  /*24c0*/  LDS.64 R10, [R59+0x6800] ;  /* 0x006800003b0a7984 */ /* 0x002e620000000a00 */
[----:B------:R-:W-:Y:S01]  /*24d0*/  LEA R60, R60, UR4, 0x3 ;  /* 0x000000043c3c7c11 */ /* 0x000fe2000f8e18ff */
[----:B------:R-:W-:-:S04]  /*24e0*/  IMAD.MOV.U32 R41, RZ, RZ, RZ ;  /* 0x000000ffff297224 */ /* 0x000fc800078e00ff */
[----:B-----5:R-:W5:Y:S04]  /*24f0*/  LDS.64 R12, [R60+0x7000] ;  /* 0x007000003c0c7984 */ /* 0x020f680000000a00 */
[----:B--2---:R2:W4:Y:S01]  /*2500*/  @!P5 LDG.E.EL R34, desc[UR6][R4.64] ;  /* 0x000000060422d981 */ /* 0x004522000c2e1900 */
[----:B------:R-:W-:Y:S02]  /*2510*/  LEA R20, R61, UR4, 0x3 ;  /* 0x000000043d147c11 */ /* 0x000fe4000f8e18ff */
[----:B0-----:R-:W-:-:S04]  /*2520*/  CS2R R2, SRZ ;  /* 0x0000000000027805 */ /* 0x001fc8000001ff00 */
[----:B------:R-:W0:Y:S04]  /*2530*/  LDS.64 R20, [R20+0x7800] ;  /* 0x0078000014147984 */ /* 0x000e280000000a00 */
[----:B---3--:R3:W4:Y:S04]  /*2540*/  @!P5 LDG.E.EL R41, desc[UR6][R6.64] ;  /* 0x000000060629d981 */ /* 0x008728000c2e1900 */
[----:B-1----:R-:W4:Y:S04]  /*2550*/  @!P5 LDG.E.EL R2, desc[UR6][R10.64] ;  /* 0x000000060a02d981 */ /* 0x002f28000c2e1900 */
[----:B-----5:R-:W5:Y:S01]  /*2560*/  @!P5 LDG.E.EL R3, desc[UR6][R12.64] ;  /* 0x000000060c03d981 */ /* 0x020f62000c2e1900 */
[----:B--2---:R-:W-:-:S06]  /*2570*/  IMAD.MOV.U32 R4, RZ, RZ, RZ ;  /* 0x000000ffff047224 */ /* 0x004fcc00078e00ff */
[----:B0-----:R-:W2:Y:S01]  /*2580*/  @!P5 LDG.E.EL R4, desc[UR6][R20.64] ;  /* 0x000000061404d981 */ /* 0x001ea2000c2e1900 */
[----:B------:R-:W-:-:S05]  /*2590*/  FADD R29, R62, R29 ;  /* 0x0000001d3e1d7221 */ /* 0x000fca0000000000 */
[----:B------:R-:W-:Y:S01]  /*25a0*/  FSEL R5, R29, -INF , !P5 ;  /* 0xff8000001d057808 */ /* 0x000fe20006800000 */
[----:B------:R-:W-:-:S03]  /*25b0*/  FADD R63, R63, R28 ;  /* 0x0000001c3f3f7221 */ /* 0x000fc60000000000 */
[----:B------:R-:W-:Y:S02]  /*25c0*/  FSETP.NAN.AND P6, PT, R5, R5, PT ;  /* 0x000000050500720b */ /* 0x000fe40003fc8000 */
[----:B---3--:R-:W-:Y:S01]  /*25d0*/  FSEL R6, R63, -INF , !P5 ;  /* 0xff8000003f067808 */ /* 0x008fe20006800000 */
[----:B------:R-:W-:-:S03]  /*25e0*/  FADD R31, R64, R31 ;  /* 0x0000001f401f7221 */ /* 0x000fc60000000000 */
[----:B------:R-:W-:-:S07]  /*25f0*/  FSETP.GT.AND P4, PT, R5, R6, PT ;  /* 0x000000060500720b */ /* 0x000fce0003f84000 */
[----:B------:R-:W-:Y:S02]  /*2600*/  @!P6 FSEL R5, R5, R6, P4 ;  /* 0x000000060505e208 */ /* 0x000fe40002000000 */
[----:B------:R-:W-:-:S04]  /*2610*/  FSEL R6, R31, -INF , !P5 ;  /* 0xff8000001f067808 */ /* 0x000fc80006800000 */
[----:B------:R-:W-:Y:S01]  /*2620*/  FSETP.GT.AND P4, PT, R5, R6, PT ;  /* 0x000000060500720b */ /* 0x000fe20003f84000 */
[----:B----4-:R-:W-:Y:S01]  /*2630*/  FADD R65, R65, R30 ;  /* 0x0000001e41417221 */ /* 0x010fe20000000000 */
[----:B------:R-:W-:-:S11]  /*2640*/  FSETP.NAN.AND P6, PT, R5, R5, PT ;  /* 0x000000050500720b */ /* 0x000fd60003fc8000 */
[----:B------:R-:W-:Y:S02]  /*2650*/  @!P4 FSEL R5, R5, R6, P6 ;  /* 0x000000060505c208 */ /* 0x000fe40003000000 */
[----:B------:R-:W-:-:S04]  /*2660*/  FSEL R6, R65, -INF , !P5 ;  /* 0xff80000041067808 */ /* 0x000fc80006800000 */
[C---:B------:R-:W-:Y:S01]  /*2670*/  FSETP.GT.AND P4, PT, R5.reuse, R6, PT ;  /* 0x000000060500720b */ /* 0x040fe20003f84000 */
[----:B------:R-:W-:Y:S01]  /*2680*/  FADD R33, R66, R33 ;  /* 0x0000002142217221 */ /* 0x000fe20000000000 */
[----:B------:R-:W-:-:S11]  /*2690*/  FSETP.NAN.AND P6, PT, R5, R5, PT ;  /* 0x000000050500720b */ /* 0x000fd60003fc8000 */
[----:B------:R-:W-:Y:S02]  /*26a0*/  @!P4 FSEL R5, R5, R6, P6 ;  /* 0x000000060505c208 */ /* 0x000fe40003000000 */
[----:B------:R-:W-:-:S04]  /*26b0*/  FSEL R6, R33, -INF , !P5 ;  /* 0xff80000021067808 */ /* 0x000fc80006800000 */
[----:B------:R-:W-:Y:S01]  /*26c0*/  FSETP.GT.AND P4, PT, R5, R6, PT ;  /* 0x000000060500720b */ /* 0x000fe20003f84000 */
[----:B------:R-:W-:Y:S01]  /*26d0*/  FADD R67, R67, R0 ;  /* 0x0000000043437221 */ /* 0x000fe20000000000 */
[----:B------:R-:W-:-:S04]  /*26e0*/  FSETP.NAN.AND P6, PT, R5, R5, PT ;  /* 0x000000050500720b */ /* 0x000fc80003fc8000 */
[----:B------:R-:W-:-:S07]  /*26f0*/  FSEL R0, R67, -INF , !P5 ;  /* 0xff80000043007808 */ /* 0x000fce0006800000 */
[----:B------:R-:W-:-:S04]  /*2700*/  @!P4 FSEL R5, R5, R6, P6 ;  /* 0x000000060505c208 */ /* 0x000fc80003000000 */
[C---:B------:R-:W-:Y:S01]  /*2710*/  FSETP.GT.AND P4, PT, R5.reuse, R0, PT ;  /* 0x000000000500720b */ /* 0x040fe20003f84000 */
[----:B------:R-:W-:Y:S01]  /*2720*/  FADD R35, R68, R35 ;  /* 0x0000002344237221 */ /* 0x000fe20000000000 */
[----:B------:R-:W-:-:S11]  /*2730*/  FSETP.NAN.AND P6, PT, R5, R5, PT ;  /* 0x000000050500720b */ /* 0x000fd60003fc8000 */
[----:B------:R-:W-:Y:S02]  /*2740*/  @!P4 FSEL R5, R5, R0, P6 ;  /* 0x000000000505c208 */ /* 0x000fe40003000000 */
[----:B------:R-:W-:-:S04]  /*2750*/  FSEL R0, R35, -INF , !P5 ;  /* 0xff80000023007808 */ /* 0x000fc80006800000 */
[----:B------:R-:W-:Y:S01]  /*2760*/  FSETP.GT.AND P4, PT, R5, R0, PT ;  /* 0x000000000500720b */ /* 0x000fe20003f84000 */
[----:B------:R-:W-:Y:S01]  /*2770*/  FADD R69, R69, R8 ;  /* 0x0000000845457221 */ /* 0x000fe20000000000 */
        /* <DEDUP_REMOVED lines=10> */
[----:B------:R-:W-:Y:S01]  /*2820*/  BAR.SYNC.DEFER_BLOCKING 0x0 ;  /* 0x0000000000007b1d */ /* 0x000fe20000010000 */
[----:B------:R-:W-:-:S10]  /*2830*/  FSETP.NAN.AND P6, PT, R5, R5, PT ;  /* 0x000000050500720b */ /* 0x000fd40003fc8000 */
        /* <DEDUP_REMOVED lines=23> */
[----:B-----5:R-:W-:Y:S01]  /*29b0*/  FADD R43, R76, R3 ;  /* 0x000000034c2b7221 */ /* 0x020fe20000000000 */
[----:B------:R-:W-:-:S04]  /*29c0*/  FSETP.NAN.AND P6, PT, R5, R5, PT ;  /* 0x000000050500720b */ /* 0x000fc80003fc8000 */
[----:B------:R-:W-:-:S07]  /*29d0*/  FSEL R2, R43, -INF , !P5 ;  /* 0xff8000002b027808 */ /* 0x000fce0006800000 */
[----:B------:R-:W-:-:S04]  /*29e0*/  @!P4 FSEL R5, R5, R0, P6 ;  /* 0x000000000505c208 */ /* 0x000fc80003000000 */
[----:B------:R-:W-:Y:S01]  /*29f0*/  FSETP.GT.AND P4, PT, R5, R2, PT ;  /* 0x000000020500720b */ /* 0x000fe20003f84000 */
[----:B--2---:R-:W-:Y:S01]  /*2a00*/  FADD R77, R77, R4 ;  /* 0x000000044d4d7221 */ /* 0x004fe20000000000 */
[----:B------:R-:W-:-:S04]  /*2a10*/  FSETP.NAN.AND P6, PT, R5, R5, PT ;  /* 0x000000050500720b */ /* 0x000fc80003fc8000 */
[----:B------:R-:W-:-:S07]  /*2a20*/  FSEL R0, R77, -INF , !P5 ;  /* 0xff8000004d007808 */ /* 0x000fce0006800000 */
[----:B------:R-:W-:-:S04]  /*2a30*/  @!P4 FSEL R5, R5, R2, P6 ;  /* 0x000000020505c208 */ /* 0x000fc80003000000 */
[----:B------:R-:W-:Y:S02]  /*2a40*/  FSETP.GT.AND P4, PT, R5, R0, PT ;  /* 0x000000000500720b */ /* 0x000fe40003f84000 */
[----:B------:R-:W-:Y:S02]  /*2a50*/  LOP3.LUT R3, R9, 0x7f, RZ, 0xc0, !PT ;  /* 0x0000007f09037812 */ /* 0x000fe400078ec0ff */
[----:B------:R-:W-:-:S03]  /*2a60*/  FSETP.NAN.AND P6, PT, R5, R5, PT ;  /* 0x000000050500720b */ /* 0x000fc60003fc8000 */
[----:B------:R-:W-:-:S06]  /*2a70*/  IMAD.SHL.U32 R3, R3, 0x8, RZ ;  /* 0x0000000803037824 */ /* 0x000fcc00078e00ff */
[----:B------:R-:W-:Y:S02]  /*2a80*/  @!P4 FSEL R5, R5, R0, P6 ;  /* 0x000000000505c208 */ /* 0x000fe40003000000 */
[----:B------:R-:W-:-:S04]  /*2a90*/  SHF.R.U32.HI R0, RZ, 0x5, R9 ;  /* 0x00000005ff007819 */ /* 0x000fc80000011609 */
[----:B------:R-:W-:-:S05]  /*2aa0*/  LOP3.LUT R0, R3, 0x4, R0, 0xf8, !PT ;  /* 0x0000000403007812 */ /* 0x000fca00078ef800 */
[----:B------:R-:W-:Y:S01]  /*2ab0*/  STS [R0+UR4], R5 ;  /* 0x0000000500007988 */ /* 0x000fe20008000804 */
[----:B------:R-:W-:Y:S01]  /*2ac0*/  BAR.SYNC.DEFER_BLOCKING 0x0 ;  /* 0x0000000000007b1d */ /* 0x000fe20000010000 */
[----:B------:R-:W-:-:S13]  /*2ad0*/  ISETP.GE.AND P4, PT, R9, 0x100, PT ;  /* 0x000001000900780c */ /* 0x000fda0003f86270 */
[----:B------:R-:W0:Y:S04]  /*2ae0*/  @!P4 LDS R27, [R24+UR4] ;  /* 0x00000004181bc984 */ /* 0x000e280008000800 */
[----:B0-----:R-:W0:Y:S02]  /*2af0*/  SHFL.BFLY PT, R2, R27, 0x1, 0x1f ;  /* 0x0c201f001b027f89 */ /* 0x001e2400000e0000 */
[----:B0-----:R-:W-:-:S04]  /*2b00*/  FSETP.GT.AND P4, PT, R27, R2, PT ;  /* 0x000000021b00720b */ /* 0x001fc80003f84000 */
[C---:B------:R-:W-:Y:S02]  /*2b10*/  SEL R4, R27.reuse, R2, P4 ;  /* 0x000000021b047207 */ /* 0x040fe40002000000 */
[----:B------:R-:W-:Y:S02]  /*2b20*/  FSETP.NAN.AND P4, PT, R27, R27, PT ;  /* 0x0000001b1b00720b */ /* 0x000fe40003f88000 */
[----:B------:R-:W-:Y:S02]  /*2b30*/  LOP3.LUT R2, R9, 0x1, RZ, 0xc0, !PT ;  /* 0x0000000109027812 */ /* 0x000fe400078ec0ff */
[----:B------:R-:W-:Y:S02]  /*2b40*/  SEL R7, R27, R4, P4 ;  /* 0x000000041b077207 */ /* 0x000fe40002000000 */
[----:B------:R-:W-:-:S04]  /*2b50*/  ISETP.NE.U32.AND P4, PT, R2, 0x1, PT ;  /* 0x000000010200780c */ /* 0x000fc80003f85070 */
[----:B------:R-:W-:-:S13]  /*2b60*/  ISETP.LT.AND P4, PT, R9, 0x100, P4 ;  /* 0x000001000900780c */ /* 0x000fda0002781270 */
[----:B------:R-:W-:Y:S01]  /*2b70*/  @P4 STS [R24+UR4], R7 ;  /* 0x0000000718004988 */ /* 0x000fe20008000804 */
[----:B------:R-:W-:Y:S06]  /*2b80*/  BAR.SYNC.DEFER_BLOCKING 0x0 ;  /* 0x0000000000007b1d */ /* 0x000fec0000010000 */
[----:B------:R-:W0:Y:S02]  /*2b90*/  LDS R2, [R3+UR4] ;  /* 0x0000000403027984 */ /* 0x000e240008000800 */
[----:B0-----:R-:W-:-:S04]  /*2ba0*/  FADD R4, R29, -R2 ;  /* 0x800000021d047221 */ /* 0x001fc80000000000 */
[----:B------:R-:W-:Y:S01]  /*2bb0*/  FMUL R5, R4, 1.4426950216293334961 ;  /* 0x3fb8aa3b04057820 */ /* 0x000fe20000400000 */
[----:B------:R-:W-:Y:S04]  /*2bc0*/  BAR.SYNC.DEFER_BLOCKING 0x0 ;  /* 0x0000000000007b1d */ /* 0x000fe80000010000 */
[----:B------:R-:W-:Y:S01]  /*2bd0*/  FSETP.GEU.AND P6, PT, R5, -126, PT ;  /* 0xc2fc00000500780b */ /* 0x000fe20003fce000 */
[----:B------:R-:W-:-:S12]  /*2be0*/  FADD R4, R63, -R2 ;  /* 0x800000023f047221 */ /* 0x000fd80000000000 */
[----:B------:R-:W-:-:S04]  /*2bf0*/  @!P6 FMUL R5, R5, 0.5 ;  /* 0x3f0000000505e820 */ /* 0x000fc80000400000 */
[----:B------:R-:W0:Y:S01]  /*2c00*/  MUFU.EX2 R6, R5 ;  /* 0x0000000500067308 */ /* 0x000e220000000800 */
[----:B------:R-:W-:Y:S01]  /*2c10*/  FMUL R8, R4, 1.4426950216293334961 ;  /* 0x3fb8aa3b04087820 */ /* 0x000fe20000400000 */
[----:B0-----:R-:W-:-:S04]  /*2c20*/  @!P6 FMUL R6, R6, R6 ;  /* 0x000000060606e220 */ /* 0x001fc80000400000 */
        /* <DEDUP_REMOVED lines=79> */
[----:B------:R-:W-:-:S04]  /*3120*/  FADD R34, R6, R7 ;  /* 0x0000000706227221 */ /* 0x000fc80000000000 */
[----:B------:R-:W-:-:S08]  /*3130*/  FADD R33, R5, R34 ;  /* 0x0000002205217221 */ /* 0x000fd00000000000 */
[----:B------:R-:W-:-:S04]  /*3140*/  @!P6 FMUL R4, R4, 0.5 ;  /* 0x3f0000000404e820 */ /* 0x000fc80000400000 */
[----:B------:R0:W1:Y:S01]  /*3150*/  MUFU.EX2 R31, R4 ;  /* 0x00000004001f7308 */ /* 0x0000620000000800 */
[----:B------:R-:W-:Y:S01]  /*3160*/  FADD R33, R8, R33 ;  /* 0x0000002108217221 */ /* 0x000fe20000000000 */
[----:B------:R-:W-:-:S04]  /*3170*/  FADD R2, R77, -R2 ;  /* 0x800000024d027221 */ /* 0x000fc80000000000 */
[----:B------:R-:W-:Y:S01]  /*3180*/  FMUL R2, R2, 1.4426950216293334961 ;  /* 0x3fb8aa3b02027820 */ /* 0x000fe20000400000 */
[----:B0-----:R-:W-:-:S04]  /*3190*/  FADD R4, R10, R33 ;  /* 0x000000210a047221 */ /* 0x001fc80000000000 */
[----:B------:R-:W-:Y:S01]  /*31a0*/  FADD R33, R11, R4 ;  /* 0x000000040b217221 */ /* 0x000fe20000000000 */
[----:B-1----:R-:W-:Y:S01]  /*31b0*/  @!P6 FMUL R31, R31, R31 ;  /* 0x0000001f1f1fe220 */ /* 0x002fe20000400000 */
[----:B------:R-:W-:Y:S02]  /*31c0*/  FSETP.GEU.AND P6, PT, R2, -126, PT ;  /* 0xc2fc00000200780b */ /* 0x000fe40003fce000 */
[----:B------:R-:W-:-:S04]  /*31d0*/  FADD R4, R12, R33 ;  /* 0x000000210c047221 */ /* 0x000fc80000000000 */
[----:B------:R-:W-:-:S04]  /*31e0*/  FADD R33, R13, R4 ;  /* 0x000000040d217221 */ /* 0x000fc80000000000 */
[----:B------:R-:W-:-:S04]  /*31f0*/  FADD R4, R20, R33 ;  /* 0x0000002114047221 */ /* 0x000fc80000000000 */
[----:B------:R-:W-:Y:S01]  /*3200*/  FADD R4, R21, R4 ;  /* 0x0000000415047221 */ /* 0x000fe20000000000 */
[----:B------:R-:W-:-:S03]  /*3210*/  @!P6 FMUL R2, R2, 0.5 ;  /* 0x3f0000000202e820 */ /* 0x000fc60000400000 */
[----:B------:R-:W-:Y:S01]  /*3220*/  FADD R33, R27, R4 ;  /* 0x000000041b217221 */ /* 0x000fe20000000000 */
[----:B------:R0:W1:Y:S03]  /*3230*/  MUFU.EX2 R32, R2 ;  /* 0x0000000200207308 */ /* 0x0000660000000800 */
[----:B0-----:R-:W-:-:S04]  /*3240*/  FADD R2, R28, R33 ;  /* 0x000000211c027221 */ /* 0x001fc80000000000 */
[----:B------:R-:W-:-:S04]  /*3250*/  FADD R33, R29, R2 ;  /* 0x000000021d217221 */ /* 0x000fc80000000000 */
[----:B------:R-:W-:Y:S01]  /*3260*/  FADD R2, R30, R33 ;  /* 0x000000211e027221 */ /* 0x000fe20000000000 */
[----:B-1----:R-:W-:-:S03]  /*3270*/  @!P6 FMUL R32, R32, R32 ;  /* 0x000000202020e220 */ /* 0x002fc60000400000 */
[----:B------:R-:W-:-:S04]  /*3280*/  FADD R33, R31, R2 ;  /* 0x000000021f217221 */ /* 0x000fc80000000000 */
[----:B------:R-:W-:-:S05]  /*3290*/  FADD R33, R32, R33 ;  /* 0x0000002120217221 */ /* 0x000fca0000000000 */
[----:B------:R-:W-:-:S05]  /*32a0*/  SEL R33, R33, RZ, !P5 ;  /* 0x000000ff21217207 */ /* 0x000fca0006800000 */
[----:B------:R-:W-:Y:S01]  /*32b0*/  STS [R0+UR4], R33 ;  /* 0x0000002100007988 */ /* 0x000fe20008000804 */
[----:B------:R-:W-:Y:S01]  /*32c0*/  BAR.SYNC.DEFER_BLOCKING 0x0 ;  /* 0x0000000000007b1d */ /* 0x000fe20000010000 */
[----:B------:R-:W-:-:S13]  /*32d0*/  ISETP.GE.AND P6, PT, R9, 0x100, PT ;  /* 0x000001000900780c */ /* 0x000fda0003fc6270 */
[----:B------:R-:W0:Y:S04]  /*32e0*/  @!P6 LDS R26, [R24+UR4] ;  /* 0x00000004181ae984 */ /* 0x000e280008000800 */
[----:B0-----:R-:W0:Y:S02]  /*32f0*/  SHFL.BFLY PT, R35, R26, 0x1, 0x1f ;  /* 0x0c201f001a237f89 */ /* 0x001e2400000e0000 */
[----:B0-----:R-:W-:-:S05]  /*3300*/  FADD R35, R26, R35 ;  /* 0x000000231a237221 */ /* 0x001fca0000000000 */
[----:B------:R-:W-:Y:S01]  /*3310*/  @P4 STS [R24+UR4], R35 ;  /* 0x0000002318004988 */ /* 0x000fe20008000804 */
[----:B------:R-:W-:Y:S06]  /*3320*/  BAR.SYNC.DEFER_BLOCKING 0x0 ;  /* 0x0000000000007b1d */ /* 0x000fec0000010000 */
[----:B------:R-:W0:Y:S01]  /*3330*/  LDS R2, [R3+UR4] ;  /* 0x0000000403027984 */ /* 0x000e220008000800 */
[----:B------:R-:W-:-:S05]  /*3340*/  IMAD.SHL.U32 R9, R9, 0x20, RZ ;  /* 0x0000002009097824 */ /* 0x000fca00078e00ff */
[----:B------:R-:W-:Y:S01]  /*3350*/  LOP3.LUT R4, R9, 0xfe0, RZ, 0xc0, !PT ;  /* 0x00000fe009047812 */ /* 0x000fe200078ec0ff */
[----:B------:R-:W-:Y:S01]  /*3360*/  BAR.SYNC.DEFER_BLOCKING 0x0 ;  /* 0x0000000000007b1d */ /* 0x000fe20000010000 */
[C---:B0-----:R-:W-:Y:S02]  /*3370*/  FSETP.GT.AND P4, PT, |R2|.reuse, 8.50705917302346158658e+37, PT ;  /* 0x7e8000000200780b */ /* 0x041fe40003f84200 */
[----:B------:R-:W-:-:S11]  /*3380*/  FSETP.GEU.AND P5, PT, |R2|, 1.175494350822287508e-38, PT ;  /* 0x008000000200780b */ /* 0x000fd60003fae200 */
[----:B------:R-:W-:-:S04]  /*3390*/  @P4 FMUL R2, R2, 0.25 ;  /* 0x3e80000002024820 */ /* 0x000fc80000400000 */
[----:B------:R-:W-:-:S06]  /*33a0*/  @!P5 FMUL R2, R2, 16777216 ;  /* 0x4b8000000202d820 */ /* 0x000fcc0000400000 */
[----:B------:R-:W0:Y:S01]  /*33b0*/  MUFU.RCP R2, R2 ;  /* 0x0000000200027308 */ /* 0x000e220000001000 */
[----:B------:R-:W-:Y:S01]  /*33c0*/  @P4 FMUL R6, R6, 0.25 ;  /* 0x3e80000006064820 */ /* 0x000fe20000400000 */
        /* <DEDUP_REMOVED lines=15> */
[----:B------:R-:W-:Y:S01]  /*34c0*/  LEA.HI R25, R25, R4, RZ, 0x19 ;  /* 0x0000000419197211 */ /* 0x000fe200078fc8ff */
[----:B------:R-:W-:Y:S01]  /*34d0*/  @!P5 FMUL R6, R6, 16777216 ;  /* 0x4b8000000606d820 */ /* 0x000fe20000400000 */
[----:B------:R-:W-:Y:S01]  /*34e0*/  LEA.HI R4, R4, UR4, RZ, 0x1f ;  /* 0x0000000404047c11 */ /* 0x000fe2000f8ff8ff */
[----:B------:R-:W-:Y:S01]  /*34f0*/  @!P5 FMUL R7, R7, 16777216 ;  /* 0x4b8000000707d820 */ /* 0x000fe20000400000 */
        /* <DEDUP_REMOVED lines=14> */
[C---:B0-----:R-:W-:Y:S01]  /*35e0*/  FMUL R6, R2.reuse, R6 ;  /* 0x0000000602067220 */ /* 0x041fe20000400000 */
[C---:B------:R-:W-:Y:S01]  /*35f0*/  FMUL R7, R2.reuse, R7 ;  /* 0x0000000702077220 */ /* 0x040fe20000400000 */
        /* <DEDUP_REMOVED lines=12> */
[----:B------:R-:W-:Y:S01]  /*36c0*/  FMUL R31, R2, R31 ;  /* 0x0000001f021f7220 */ /* 0x000fe20000400000 */
[----:B------:R-:W-:-:S02]  /*36d0*/  IMAD R4, R25, 0x4, R4 ;  /* 0x0000000419047824 */ /* 0x000fc400078e0204 */
[----:B------:R-:W-:Y:S01]  /*36e0*/  FMUL R2, R2, R32 ;  /* 0x0000002002027220 */ /* 0x000fe20000400000 */
[----:B------:R-:W-:Y:S02]  /*36f0*/  LOP3.LUT R0, R24, 0x3fc, RZ, 0xc0, !PT ;  /* 0x000003fc18007812 */ /* 0x000fe400078ec0ff */
[----:B------:R-:W-:Y:S04]  /*3700*/  STS [R4], R6 ;  /* 0x0000000604007388 */ /* 0x000fe80000000800 */
[----:B------:R-:W-:Y:S04]  /*3710*/  STS [R4+0x8], R7 ;  /* 0x0000080704007388 */ /* 0x000fe80000000800 */
[----:B------:R0:W-:Y:S04]  /*3720*/  STS [R4+0x10], R5 ;  /* 0x0000100504007388 */ /* 0x0001e80000000800 */
[----:B------:R-:W-:Y:S04]  /*3730*/  STS [R4+0x18], R8 ;  /* 0x0000180804007388 */ /* 0x000fe80000000800 */
[----:B------:R-:W-:Y:S04]  /*3740*/  STS [R4+0x20], R10 ;  /* 0x0000200a04007388 */ /* 0x000fe80000000800 */
[----:B------:R-:W-:Y:S04]  /*3750*/  STS [R4+0x28], R11 ;  /* 0x0000280b04007388 */ /* 0x000fe80000000800 */
[----:B------:R-:W-:Y:S04]  /*3760*/  STS [R4+0x30], R12 ;  /* 0x0000300c04007388 */ /* 0x000fe80000000800 */
[----:B------:R1:W-:Y:S04]  /*3770*/  STS [R4+0x38], R13 ;  /* 0x0000380d04007388 */ /* 0x0003e80000000800 */
[----:B------:R-:W-:Y:S04]  /*3780*/  STS [R4+0x40], R20 ;  /* 0x0000401404007388 */ /* 0x000fe80000000800 */
[----:B------:R-:W-:Y:S04]  /*3790*/  STS [R4+0x48], R21 ;  /* 0x0000481504007388 */ /* 0x000fe80000000800 */
[----:B------:R-:W-:Y:S04]  /*37a0*/  STS [R4+0x50], R27 ;  /* 0x0000501b04007388 */ /* 0x000fe80000000800 */
[----:B------:R-:W-:Y:S04]  /*37b0*/  STS [R4+0x58], R28 ;  /* 0x0000581c04007388 */ /* 0x000fe80000000800 */
[----:B------:R-:W-:Y:S04]  /*37c0*/  STS [R4+0x60], R29 ;  /* 0x0000601d04007388 */ /* 0x000fe80000000800 */
[----:B------:R-:W-:Y:S04]  /*37d0*/  STS [R4+0x68], R30 ;  /* 0x0000681e04007388 */ /* 0x000fe80000000800 */
[----:B------:R-:W-:Y:S04]  /*37e0*/  STS [R4+0x70], R31 ;  /* 0x0000701f04007388 */ /* 0x000fe80000000800 */
[----:B------:R-:W-:Y:S01]  /*37f0*/  STS [R4+0x78], R2 ;  /* 0x0000780204007388 */ /* 0x000fe20000000800 */
[----:B------:R-:W-:-:S02]  /*3800*/  LOP3.LUT R3, R0, 0x400, RZ, 0xfc, !PT ;  /* 0x0000040000037812 */ /* 0x000fc400078efcff */
[----:B0-----:R-:W-:Y:S02]  /*3810*/  LOP3.LUT R5, R0, 0x800, RZ, 0xfc, !PT ;  /* 0x0000080000057812 */ /* 0x001fe400078efcff */
[----:B------:R-:W-:Y:S02]  /*3820*/  SHF.R.U32.HI R24, RZ, 0x1, R24 ;  /* 0x00000001ff187819 */ /* 0x000fe40000011618 */
[----:B------:R-:W-:Y:S02]  /*3830*/  SHF.R.U32.HI R3, RZ, 0x1, R3 ;  /* 0x00000001ff037819 */ /* 0x000fe40000011603 */
[----:B------:R-:W-:Y:S02]  /*3840*/  SHF.R.U32.HI R6, RZ, 0x1, R5 ;  /* 0x00000001ff067819 */ /* 0x000fe40000011605 */
[----:B------:R-:W-:Y:S02]  /*3850*/  LOP3.LUT R24, R24, 0x1f0, RZ, 0xc0, !PT ;  /* 0x000001f018187812 */ /* 0x000fe400078ec0ff */
[----:B------:R-:W-:-:S02]  /*3860*/  LOP3.LUT R5, R3, 0x3f0, RZ, 0xc0, !PT ;  /* 0x000003f003057812 */ /* 0x000fc400078ec0ff */
[----:B------:R-:W-:Y:S01]  /*3870*/  LOP3.LUT R6, R6, 0x5f0, RZ, 0xc0, !PT ;  /* 0x000005f006067812 */ /* 0x000fe200078ec0ff */
[----:B------:R-:W-:Y:S02]  /*3880*/  VIADD R3, R24, UR4 ;  /* 0x0000000418037c36 */ /* 0x000fe40008000000 */
[----:B------:R-:W-:Y:S02]  /*3890*/  VIADD R5, R5, UR4 ;  /* 0x0000000405057c36 */ /* 0x000fe40008000000 */
[----:B------:R-:W-:Y:S02]  /*38a0*/  VIADD R7, R6, UR4 ;  /* 0x0000000406077c36 */ /* 0x000fe40008000000 */
[C---:B------:R-:W-:Y:S01]  /*38b0*/  IMAD R3, R0.reuse, 0x4, R3 ;  /* 0x0000000400037824 */ /* 0x040fe200078e0203 */
[----:B------:R-:W-:Y:S01]  /*38c0*/  BAR.SYNC.DEFER_BLOCKING 0x0 ;  /* 0x0000000000007b1d */ /* 0x000fe20000010000 */
[C---:B------:R-:W-:Y:S02]  /*38d0*/  IMAD R5, R0.reuse, 0x4, R5 ;  /* 0x0000000400057824 */ /* 0x040fe400078e0205 */
[----:B------:R-:W-:-:S03]  /*38e0*/  IMAD R7, R0, 0x4, R7 ;  /* 0x0000000400077824 */ /* 0x000fc600078e0207 */
[----:B------:R-:W0:Y:S04]  /*38f0*/  LDS.128 R32, [R3] ;  /* 0x0000000003207984 */ /* 0x000e280000000c00 */
[----:B------:R-:W2:Y:S04]  /*3900*/  LDS.128 R8, [R5+0x1000] ;  /* 0x0010000005087984 */ /* 0x000ea80000000c00 */
[----:B------:R-:W3:Y:S01]  /*3910*/  LDS.128 R24, [R7+0x2000] ;  /* 0x0020000007187984 */ /* 0x000ee20000000c00 */
[----:B------:R-:W-:-:S04]  /*3920*/  LOP3.LUT R6, R0, 0xc00, RZ, 0xfc, !PT ;  /* 0x00000c0000067812 */ /* 0x000fc800078efcff */
[----:B------:R-:W-:-:S04]  /*3930*/  SHF.R.U32.HI R6, RZ, 0x1, R6 ;  /* 0x00000001ff067819 */ /* 0x000fc80000011606 */
[----:B------:R-:W-:-:S05]  /*3940*/  LOP3.LUT R6, R6, 0x7f0, RZ, 0xc0, !PT ;  /* 0x000007f006067812 */ /* 0x000fca00078ec0ff */
[----:B-1----:R-:W-:-:S04]  /*3950*/  VIADD R13, R6, UR4 ;  /* 0x00000004060d7c36 */ /* 0x002fc80008000000 */
[----:B------:R-:W-:Y:S01]  /*3960*/  IMAD R13, R0, 0x4, R13 ;  /* 0x00000004000d7824 */ /* 0x000fe200078e020d */
[----:B0-----:R0:W-:Y:S04]  /*3970*/  @!P3 STG.E.128 desc[UR6][R16.64], R32 ;  /* 0x000000201000b986 */ /* 0x0011e8000c101d06 */
[----:B--2---:R0:W-:Y:S04]  /*3980*/  @!P2 STG.E.128 desc[UR6][R18.64], R8 ;  /* 0x000000081200a986 */ /* 0x0041e8000c101d06 */
[----:B---3--:R0:W-:Y:S01]  /*3990*/  @!P1 STG.E.128 desc[UR6][R22.64], R24 ;  /* 0x0000001816009986 */ /* 0x0081e2000c101d06 */
[----:B------:R-:W-:Y:S05]  /*39a0*/  @P0 EXIT ;  /* 0x000000000000094d */ /* 0x000fea0003800000 */
[----:B------:R-:W0:Y:S04]  /*39b0*/  LDS.128 R4, [R13+0x3000] ;  /* 0x003000000d047984 */ /* 0x000e280000000c00 */
[----:B0-----:R-:W-:Y:S01]  /*39c0*/  STG.E.128 desc[UR6][R14.64], R4 ;  /* 0x000000040e007986 */ /* 0x001fe2000c101d06 */
[----:B------:R-:W-:Y:S05]  /*39d0*/  EXIT ;  /* 0x000000000000794d */ /* 0x000fea0003800000 */
.L_x_1:
[----:B------:R-:W-:-:S00]  /*39e0*/  BRA `(.L_x_1) ;  /* 0xfffffffc00fc7947 */ /* 0x000fc0000383ffff */
[----:B------:R-:W-:-:S00]  /*39f0*/  NOP ;  /* 0x0000000000007918 */ /* 0x000fc00000000000 */
        /* <DEDUP_REMOVED lines=8> */
.L_x_2:


//--------------------- .nv.global.init           --------------------------
	.section	.nv.global.init,"aw",@progbits
.nv.global.init:
	.type		assertFunc_0,@object
	.size		assertFunc_0,(assertMessage_0 - assertFunc_0)
assertFunc_0:
        /*0000*/ 	.byte	0x75, 0x6e, 0x6b, 0x6e, 0x6f, 0x77, 0x6e, 0x00
	.type		assertMessage_0,@object
	.size		assertMessage_0,(assertFile_0 - assertMessage_0)
assertMessage_0:
        /*0008*/ 	.byte	0x69, 0x6e, 0x64, 0x65, 0x78, 0x20, 0x6f, 0x75, 0x74, 0x20, 0x6f, 0x66, 0x20, 0x62, 0x6f, 0x75
        /*0018*/ 	.byte	0x6e, 0x64, 0x73, 0x3a, 0x20, 0x30, 0x20, 0x3c, 0x3d, 0x20, 0x74, 0x6d, 0x70, 0x35, 0x20, 0x3c
        /*0028*/ 	.byte	0x20, 0x33, 0x34, 0x33, 0x00
	.type		assertFile_0,@object
	.size		assertFile_0,(.L_1 - assertFile_0)
assertFile_0:
        /*002d*/ 	.byte	0x69, 0x6e, 0x64, 0x75, 0x63, 0x74, 0x6f, 0x72, 0x5f, 0x63, 0x61, 0x63, 0x68, 0x65, 0x2f, 0x69
        /*003d*/ 	.byte	0x72, 0x2f, 0x63, 0x69, 0x72, 0x32, 0x6f, 0x67, 0x71, 0x78, 0x64, 0x6e, 0x66, 0x63, 0x68, 0x37
        /*004d*/ 	.byte	0x6a, 0x67, 0x68, 0x67, 0x33, 0x6d, 0x68, 0x66, 0x71, 0x6e, 0x34, 0x74, 0x7a, 0x77, 0x6f, 0x76
        /*005d*/ 	.byte	0x6f, 0x76, 0x62, 0x74, 0x32, 0x35, 0x70, 0x64, 0x62, 0x64, 0x63, 0x6c, 0x35, 0x68, 0x74, 0x75
        /*006d*/ 	.byte	0x61, 0x34, 0x76, 0x6a, 0x6a, 0x6c, 0x2e, 0x70, 0x79, 0x00
.L_1:


//--------------------- .nv.shared.triton_per_fused__softmax_add_3 --------------------------
	.section	.nv.shared.triton_per_fused__softmax_add_3,"aw",@nobits
	.sectionflags	@""
	.align	16
	.zero		1024


//--------------------- .nv.constant0.triton_per_fused__softmax_add_3 --------------------------
	.section	.nv.constant0.triton_per_fused__softmax_add_3,"a",@progbits
	.sectionflags	@""
	.align	4
.nv.constant0.triton_per_fused__softmax_add_3:
	.zero		560


//--------------------- SYMBOLS --------------------------

	.type		__assertfail,@function
